	.headerflags	@"EF_CUDA_TEXMODE_UNIFIED EF_CUDA_64BIT_ADDRESS EF_CUDA_ACCELERATORS EF_CUDA_SM90 EF_CUDA_VIRTUAL_SM(EF_CUDA_SM90)"
	.elftype	@"ET_EXEC"


//--------------------- .nv.info                  --------------------------
	.section	.nv.info,"",@"SHT_CUDA_INFO"
	.align	4


	//----- nvinfo : EIATTR_REGCOUNT
	.align		4
        /*0000*/ 	.byte	0x04, 0x2f
        /*0002*/ 	.short	(.L_1 - .L_0)
	.align		4
.L_0:
        /*0004*/ 	.word	index@(triton_poi_fused_add_avg_pool2d_clamp_div_mul_pow_reflection_pad2d_rsub_sub_1)
        /*0008*/ 	.word	0x0000007a


	//----- nvinfo : EIATTR_MIN_STACK_SIZE
	.align		4
.L_1:
        /*000c*/ 	.byte	0x04, 0x12
        /*000e*/ 	.short	(.L_3 - .L_2)
	.align		4
.L_2:
        /*0010*/ 	.word	index@(triton_poi_fused_add_avg_pool2d_clamp_div_mul_pow_reflection_pad2d_rsub_sub_1)
        /*0014*/ 	.word	0x00000000


	//----- nvinfo : EIATTR_FRAME_SIZE
	.align		4
.L_3:
        /*0018*/ 	.byte	0x04, 0x11
        /*001a*/ 	.short	(.L_5 - .L_4)
	.align		4
.L_4:
        /*001c*/ 	.word	index@(triton_poi_fused_add_avg_pool2d_clamp_div_mul_pow_reflection_pad2d_rsub_sub_1)
        /*0020*/ 	.word	0x00000000


	//----- nvinfo : EIATTR_MIN_STACK_SIZE
	.align		4
.L_5:
        /*0024*/ 	.byte	0x04, 0x12
        /*0026*/ 	.short	(.L_7 - .L_6)
	.align		4
.L_6:
        /*0028*/ 	.word	index@(triton_poi_fused_add_avg_pool2d_clamp_div_mul_pow_reflection_pad2d_rsub_sub_1)
        /*002c*/ 	.word	0x00000000
.L_7:


//--------------------- .nv.info.triton_poi_fused_add_avg_pool2d_clamp_div_mul_pow_reflection_pad2d_rsub_sub_1 --------------------------
	.section	.nv.info.triton_poi_fused_add_avg_pool2d_clamp_div_mul_pow_reflection_pad2d_rsub_sub_1,"",@"SHT_CUDA_INFO"
	.sectionflags	@""
	.align	4


	//----- nvinfo : EIATTR_CUDA_API_VERSION
	.align		4
        /*0000*/ 	.byte	0x04, 0x37
        /*0002*/ 	.short	(.L_9 - .L_8)
.L_8:
        /*0004*/ 	.word	0x0000007c


	//----- nvinfo : EIATTR_KPARAM_INFO
	.align		4
.L_9:
        /*0008*/ 	.byte	0x04, 0x17
        /*000a*/ 	.short	(.L_11 - .L_10)
.L_10:
        /*000c*/ 	.word	0x00000000
        /*0010*/ 	.short	0x0004
        /*0012*/ 	.short	0x0020
        /*0014*/ 	.byte	0x00, 0xf0, 0x11, 0x00


	//----- nvinfo : EIATTR_KPARAM_INFO
	.align		4
.L_11:
        /*0018*/ 	.byte	0x04, 0x17
        /*001a*/ 	.short	(.L_13 - .L_12)
.L_12:
        /*001c*/ 	.word	0x00000000
        /*0020*/ 	.short	0x0003
        /*0022*/ 	.short	0x0018
        /*0024*/ 	.byte	0x00, 0xf4, 0x21, 0x00


	//----- nvinfo : EIATTR_KPARAM_INFO
	.align		4
.L_13:
        /*0028*/ 	.byte	0x04, 0x17
        /*002a*/ 	.short	(.L_15 - .L_14)
.L_14:
        /*002c*/ 	.word	0x00000000
        /*0030*/ 	.short	0x0002
        /*0032*/ 	.short	0x0010
        /*0034*/ 	.byte	0x00, 0xf4, 0x21, 0x00


	//----- nvinfo : EIATTR_KPARAM_INFO
	.align		4
.L_15:
        /*0038*/ 	.byte	0x04, 0x17
        /*003a*/ 	.short	(.L_17 - .L_16)
.L_16:
        /*003c*/ 	.word	0x00000000
        /*0040*/ 	.short	0x0001
        /*0042*/ 	.short	0x0008
        /*0044*/ 	.byte	0x00, 0xf4, 0x21, 0x00


	//----- nvinfo : EIATTR_KPARAM_INFO
	.align		4
.L_17:
        /*0048*/ 	.byte	0x04, 0x17
        /*004a*/ 	.short	(.L_19 - .L_18)
.L_18:
        /*004c*/ 	.word	0x00000000
        /*0050*/ 	.short	0x0000
        /*0052*/ 	.short	0x0000
        /*0054*/ 	.byte	0x00, 0xf4, 0x21, 0x00


	//----- nvinfo : EIATTR_SPARSE_MMA_MASK
	.align		4
.L_19:
        /*0058*/ 	.byte	0x03, 0x50
        /*005a*/ 	.short	0x0000


	//----- nvinfo : EIATTR_MAXREG_COUNT
	.align		4
        /*005c*/ 	.byte	0x03, 0x1b
        /*005e*/ 	.short	0x00ff


	//----- nvinfo : EIATTR_EXIT_INSTR_OFFSETS
	.align		4
        /*0060*/ 	.byte	0x04, 0x1c
        /*0062*/ 	.short	(.L_21 - .L_20)


	//   ....[0]....
.L_20:
        /*0064*/ 	.word	0x00002b00


	//   ....[1]....
        /*0068*/ 	.word	0x00002b20


	//----- nvinfo : EIATTR_REQNTID
	.align		4
.L_21:
        /*006c*/ 	.byte	0x04, 0x10
        /*006e*/ 	.short	(.L_23 - .L_22)
.L_22:
        /*0070*/ 	.word	0x00000080
        /*0074*/ 	.word	0x00000001
        /*0078*/ 	.word	0x00000001


	//----- nvinfo : EIATTR_CBANK_PARAM_SIZE
	.align		4
.L_23:
        /*007c*/ 	.byte	0x03, 0x19
        /*007e*/ 	.short	0x0024


	//----- nvinfo : EIATTR_PARAM_CBANK
	.align		4
        /*0080*/ 	.byte	0x04, 0x0a
        /*0082*/ 	.short	(.L_25 - .L_24)
	.align		4
.L_24:
        /*0084*/ 	.word	index@(.nv.constant0.triton_poi_fused_add_avg_pool2d_clamp_div_mul_pow_reflection_pad2d_rsub_sub_1)
        /*0088*/ 	.short	0x0210
        /*008a*/ 	.short	0x0024


	//----- nvinfo : EIATTR_SW_WAR
	.align		4
.L_25:
        /*008c*/ 	.byte	0x04, 0x36
        /*008e*/ 	.short	(.L_27 - .L_26)
.L_26:
        /*0090*/ 	.word	0x00000008
.L_27:


//--------------------- .nv.callgraph             --------------------------
	.section	.nv.callgraph,"",@"SHT_CUDA_CALLGRAPH"
	.align	4
	.sectionentsize	8
	.align		4
        /*0000*/ 	.word	0x00000000
	.align		4
        /*0004*/ 	.word	0xffffffff
	.align		4
        /*0008*/ 	.word	0x00000000
	.align		4
        /*000c*/ 	.word	0xfffffffe
	.align		4
        /*0010*/ 	.word	0x00000000
	.align		4
        /*0014*/ 	.word	0xfffffffd
	.align		4
        /*0018*/ 	.word	0x00000000
	.align		4
        /*001c*/ 	.word	0xfffffffc


//--------------------- .text.triton_poi_fused_add_avg_pool2d_clamp_div_mul_pow_reflection_pad2d_rsub_sub_1 --------------------------
	.section	.text.triton_poi_fused_add_avg_pool2d_clamp_div_mul_pow_reflection_pad2d_rsub_sub_1,"ax",@progbits
	.align	128
        .global         triton_poi_fused_add_avg_pool2d_clamp_div_mul_pow_reflection_pad2d_rsub_sub_1
        .type           triton_poi_fused_add_avg_pool2d_clamp_div_mul_pow_reflection_pad2d_rsub_sub_1,@function
        .size           triton_poi_fused_add_avg_pool2d_clamp_div_mul_pow_reflection_pad2d_rsub_sub_1,(.L_x_1 - triton_poi_fused_add_avg_pool2d_clamp_div_mul_pow_reflection_pad2d_rsub_sub_1)
        .other          triton_poi_fused_add_avg_pool2d_clamp_div_mul_pow_reflection_pad2d_rsub_sub_1,@"STO_CUDA_ENTRY STV_DEFAULT"
triton_poi_fused_add_avg_pool2d_clamp_div_mul_pow_reflection_pad2d_rsub_sub_1:
.text.triton_poi_fused_add_avg_pool2d_clamp_div_mul_pow_reflection_pad2d_rsub_sub_1:
[----:B------:R-:W0:Y:S01]  /*0000*/  LDC R1, c[0x0][0x28] ;  /* 0x00000a00ff017b82 */ /* 0x000e220000000800 */
[----:B------:R-:W1:Y:S01]  /*0010*/  S2R R0, SR_TID.X ;  /* 0x0000000000007919 */ /* 0x000e620000002100 */
[----:B------:R-:W-:Y:S01]  /*0020*/  ULDC.64 UR6, c[0x0][0x220] ;  /* 0x0000880000067ab9 */ /* 0x000fe20000000a00 */
[----:B------:R-:W-:Y:S01]  /*0030*/  ULDC.64 UR8, c[0x0][0x228] ;  /* 0x00008a0000087ab9 */ /* 0x000fe20000000a00 */
[----:B------:R-:W-:Y:S01]  /*0040*/  ULDC.64 UR4, c[0x0][0x208] ;  /* 0x0000820000047ab9 */ /* 0x000fe20000000a00 */
[----:B------:R-:W2:Y:S03]  /*0050*/  S2R R3, SR_CTAID.X ;  /* 0x0000000000037919 */ /* 0x000ea60000002500 */
[----:B------:R-:W3:Y:S08]  /*0060*/  LDC.64 R56, c[0x0][0x218] ;  /* 0x00008600ff387b82 */ /* 0x000ef00000000a00 */
[----:B------:R-:W4:Y:S08]  /*0070*/  LDC.64 R60, c[0x0][0x220] ;  /* 0x00008800ff3c7b82 */ /* 0x000f300000000a00 */
[----:B------:R-:W5:Y:S01]  /*0080*/  LDC.64 R58, c[0x0][0x228] ;  /* 0x00008a00ff3a7b82 */ /* 0x000f620000000a00 */
[----:B-1----:R-:W-:-:S04]  /*0090*/  SHF.L.U32 R0, R0, 0x1, RZ ;  /* 0x0000000100007819 */ /* 0x002fc800000006ff */
[----:B------:R-:W-:-:S04]  /*00a0*/  LOP3.LUT R0, R0, 0xfe, RZ, 0xc0, !PT ;  /* 0x000000fe00007812 */ /* 0x000fc800078ec0ff */
[----:B--2---:R-:W-:-:S04]  /*00b0*/  LEA R0, R3, R0, 0x8 ;  /* 0x0000000003007211 */ /* 0x004fc800078e40ff */
[----:B------:R-:W-:Y:S01]  /*00c0*/  IADD3 R2, R0, 0x1, RZ ;  /* 0x0000000100027810 */ /* 0x000fe20007ffe0ff */
[----:B------:R-:W-:-:S04]  /*00d0*/  IMAD.HI R3, R0, 0x66666667, RZ ;  /* 0x6666666700037827 */ /* 0x000fc800078e02ff */
[----:B------:R-:W-:Y:S01]  /*00e0*/  IMAD.HI R5, R2, 0x66666667, RZ ;  /* 0x6666666702057827 */ /* 0x000fe200078e02ff */
[----:B------:R-:W-:-:S03]  /*00f0*/  SHF.R.S32.HI R4, RZ, 0x1, R3 ;  /* 0x00000001ff047819 */ /* 0x000fc60000011403 */
[----:B------:R-:W-:Y:S01]  /*0100*/  IMAD.HI R10, R2, 0x51eb851f, RZ ;  /* 0x51eb851f020a7827 */ /* 0x000fe200078e02ff */
[----:B------:R-:W-:Y:S02]  /*0110*/  LEA.HI R3, R3, R4, RZ, 0x1 ;  /* 0x0000000403037211 */ /* 0x000fe400078f08ff */
[----:B------:R-:W-:Y:S02]  /*0120*/  SHF.R.S32.HI R4, RZ, 0x1, R5 ;  /* 0x00000001ff047819 */ /* 0x000fe40000011405 */
[----:B------:R-:W-:Y:S01]  /*0130*/  SHF.R.U32.HI R11, RZ, 0x1f, R10 ;  /* 0x0000001fff0b7819 */ /* 0x000fe2000001160a */
[----:B------:R-:W-:Y:S01]  /*0140*/  IMAD.HI R6, R3, 0x66666667, RZ ;  /* 0x6666666703067827 */ /* 0x000fe200078e02ff */
[----:B------:R-:W-:Y:S02]  /*0150*/  LEA.HI R5, R5, R4, RZ, 0x1 ;  /* 0x0000000405057211 */ /* 0x000fe400078f08ff */
[----:B------:R-:W-:Y:S01]  /*0160*/  LEA.HI.SX32 R11, R10, R11, 0x1d ;  /* 0x0000000b0a0b7211 */ /* 0x000fe200078feaff */
[----:B------:R-:W-:Y:S01]  /*0170*/  IMAD.HI R4, R0, 0x51eb851f, RZ ;  /* 0x51eb851f00047827 */ /* 0x000fe200078e02ff */
[----:B------:R-:W-:-:S03]  /*0180*/  SHF.R.S32.HI R7, RZ, 0x1, R6 ;  /* 0x00000001ff077819 */ /* 0x000fc60000011406 */
[----:B------:R-:W-:Y:S01]  /*0190*/  IMAD.HI R8, R5, 0x66666667, RZ ;  /* 0x6666666705087827 */ /* 0x000fe200078e02ff */
[----:B------:R-:W-:Y:S02]  /*01a0*/  SHF.R.U32.HI R9, RZ, 0x1f, R4 ;  /* 0x0000001fff097819 */ /* 0x000fe40000011604 */
[----:B------:R-:W-:Y:S02]  /*01b0*/  LEA.HI R6, R6, R7, RZ, 0x1 ;  /* 0x0000000706067211 */ /* 0x000fe400078f08ff */
[----:B------:R-:W-:Y:S02]  /*01c0*/  SHF.R.S32.HI R7, RZ, 0x1, R8 ;  /* 0x00000001ff077819 */ /* 0x000fe40000011408 */
[----:B------:R-:W-:Y:S01]  /*01d0*/  LEA.HI.SX32 R9, R4, R9, 0x1d ;  /* 0x0000000904097211 */ /* 0x000fe200078feaff */
[----:B------:R-:W-:Y:S01]  /*01e0*/  IMAD R4, R3, -0x5, R0 ;  /* 0xfffffffb03047824 */ /* 0x000fe200078e0200 */
[----:B------:R-:W-:Y:S01]  /*01f0*/  LEA.HI R8, R8, R7, RZ, 0x1 ;  /* 0x0000000708087211 */ /* 0x000fe200078f08ff */
[----:B------:R-:W-:-:S02]  /*0200*/  IMAD R7, R6, -0x5, R3 ;  /* 0xfffffffb06077824 */ /* 0x000fc400078e0203 */
[----:B------:R-:W-:Y:S01]  /*0210*/  IMAD R6, R5, -0x5, R2 ;  /* 0xfffffffb05067824 */ /* 0x000fe200078e0202 */
[----:B------:R-:W-:Y:S01]  /*0220*/  IADD3 R3, R4, -0x1, RZ ;  /* 0xffffffff04037810 */ /* 0x000fe20007ffe0ff */
[----:B------:R-:W-:Y:S01]  /*0230*/  IMAD R10, R8, -0x5, R5 ;  /* 0xfffffffb080a7824 */ /* 0x000fe200078e0205 */
[----:B------:R-:W-:Y:S02]  /*0240*/  IADD3 R2, R4, -0x2, RZ ;  /* 0xfffffffe04027810 */ /* 0x000fe40007ffe0ff */
[----:B------:R-:W-:Y:S02]  /*0250*/  IADD3 R8, R4, -0x3, RZ ;  /* 0xfffffffd04087810 */ /* 0x000fe40007ffe0ff */
[----:B------:R-:W-:Y:S02]  /*0260*/  IABS R3, R3 ;  /* 0x0000000300037213 */ /* 0x000fe40000000000 */
[----:B------:R-:W-:Y:S02]  /*0270*/  IABS R22, R2 ;  /* 0x0000000200167213 */ /* 0x000fe40000000000 */
[----:B------:R-:W-:-:S02]  /*0280*/  IABS R20, R8 ;  /* 0x0000000800147213 */ /* 0x000fc40000000000 */
[----:B------:R-:W-:Y:S02]  /*0290*/  MOV R2, R3 ;  /* 0x0000000300027202 */ /* 0x000fe40000000f00 */
[----:B------:R-:W-:Y:S02]  /*02a0*/  IADD3 R8, R7, -0x3, RZ ;  /* 0xfffffffd07087810 */ /* 0x000fe40007ffe0ff */
[----:B------:R-:W-:Y:S02]  /*02b0*/  IADD3 R3, R7, -0x2, RZ ;  /* 0xfffffffe07037810 */ /* 0x000fe40007ffe0ff */
[C---:B------:R-:W-:Y:S02]  /*02c0*/  LEA R12, R9.reuse, R4, 0x6 ;  /* 0x00000004090c7211 */ /* 0x040fe400078e30ff */
[----:B------:R-:W-:Y:S02]  /*02d0*/  SHF.L.U32 R5, R9, 0x4, RZ ;  /* 0x0000000409057819 */ /* 0x000fe400000006ff */
[----:B------:R-:W-:-:S02]  /*02e0*/  IADD3 R4, R2, -0x3, RZ ;  /* 0xfffffffd02047810 */ /* 0x000fc40007ffe0ff */
[----:B------:R-:W-:Y:S02]  /*02f0*/  IABS R107, R8 ;  /* 0x00000008006b7213 */ /* 0x000fe40000000000 */
[----:B------:R-:W-:Y:S02]  /*0300*/  IADD3 R2, R22, -0x3, RZ ;  /* 0xfffffffd16027810 */ /* 0x000fe40007ffe0ff */
[----:B------:R-:W-:Y:S02]  /*0310*/  IABS R29, R3 ;  /* 0x00000003001d7213 */ /* 0x000fe40000000000 */
[----:B------:R-:W-:Y:S01]  /*0320*/  IABS R18, R4 ;  /* 0x0000000400127213 */ /* 0x000fe20000000000 */
[--C-:B------:R-:W-:Y:S01]  /*0330*/  IMAD R4, R107, -0x4, R5.reuse ;  /* 0xfffffffc6b047824 */ /* 0x100fe200078e0205 */
[----:B------:R-:W-:Y:S01]  /*0340*/  IABS R2, R2 ;  /* 0x0000000200027213 */ /* 0x000fe20000000000 */
[----:B------:R-:W-:Y:S01]  /*0350*/  IMAD R5, R29, -0x4, R5 ;  /* 0xfffffffc1d057824 */ /* 0x000fe200078e0205 */
[----:B------:R-:W-:-:S02]  /*0360*/  LEA R20, R9, -R20, 0x4 ;  /* 0x8000001409147211 */ /* 0x000fc400078e20ff */
[C---:B------:R-:W-:Y:S02]  /*0370*/  LEA R22, R9.reuse, -R22, 0x4 ;  /* 0x8000001609167211 */ /* 0x040fe400078e20ff */
[C---:B------:R-:W-:Y:S02]  /*0380*/  LEA R15, R9.reuse, -R2, 0x4 ;  /* 0x80000002090f7211 */ /* 0x040fe400078e20ff */
[----:B------:R-:W-:Y:S02]  /*0390*/  LEA R17, R9, -R18, 0x4 ;  /* 0x8000001209117211 */ /* 0x000fe400078e20ff */
[----:B------:R-:W-:Y:S02]  /*03a0*/  SHF.R.S32.HI R14, RZ, 0x1f, R2 ;  /* 0x0000001fff0e7819 */ /* 0x000fe40000011402 */
[----:B------:R-:W-:Y:S02]  /*03b0*/  SHF.R.S32.HI R9, RZ, 0x1f, R4 ;  /* 0x0000001fff097819 */ /* 0x000fe40000011404 */
[----:B------:R-:W-:-:S02]  /*03c0*/  IADD3 R8, P0, R4, -R2, RZ ;  /* 0x8000000204087210 */ /* 0x000fc40007f1e0ff */
[----:B------:R-:W-:Y:S02]  /*03d0*/  SHF.R.S32.HI R16, RZ, 0x1f, R18 ;  /* 0x0000001fff107819 */ /* 0x000fe40000011412 */
[----:B------:R-:W-:Y:S02]  /*03e0*/  IADD3 R4, P1, R4, -R18, RZ ;  /* 0x8000001204047210 */ /* 0x000fe40007f3e0ff */
[----:B------:R-:W-:Y:S02]  /*03f0*/  SHF.R.S32.HI R13, RZ, 0x1f, R5 ;  /* 0x0000001fff0d7819 */ /* 0x000fe40000011405 */
[----:B------:R-:W-:Y:S02]  /*0400*/  IADD3 R25, P3, R5, -R18, RZ ;  /* 0x8000001205197210 */ /* 0x000fe40007f7e0ff */
[----:B------:R-:W-:Y:S02]  /*0410*/  IADD3.X R27, R9, ~R14, RZ, P0, !PT ;  /* 0x8000000e091b7210 */ /* 0x000fe400007fe4ff */
[----:B------:R-:W-:-:S02]  /*0420*/  IADD3.X R9, R9, ~R16, RZ, P1, !PT ;  /* 0x8000001009097210 */ /* 0x000fc40000ffe4ff */
[----:B------:R-:W-:Y:S02]  /*0430*/  IADD3.X R26, ~R16, R13, RZ, P3, !PT ;  /* 0x0000000d101a7210 */ /* 0x000fe40001ffe5ff */
[----:B------:R-:W-:Y:S02]  /*0440*/  IADD3 R2, P2, R5, -R2, RZ ;  /* 0x8000000205027210 */ /* 0x000fe40007f5e0ff */
[----:B------:R-:W-:Y:S02]  /*0450*/  IADD3 R16, R6, -0x1, RZ ;  /* 0xffffffff06107810 */ /* 0x000fe40007ffe0ff */
[----:B------:R-:W-:Y:S02]  /*0460*/  IADD3 R5, R6, -0x2, RZ ;  /* 0xfffffffe06057810 */ /* 0x000fe40007ffe0ff */
[----:B------:R-:W-:Y:S02]  /*0470*/  IADD3.X R3, ~R14, R13, RZ, P2, !PT ;  /* 0x0000000d0e037210 */ /* 0x000fe400017fe5ff */
[----:B------:R-:W-:-:S02]  /*0480*/  IABS R16, R16 ;  /* 0x0000001000107213 */ /* 0x000fc40000000000 */
[----:B------:R-:W-:Y:S02]  /*0490*/  IADD3 R18, R6, -0x3, RZ ;  /* 0xfffffffd06127810 */ /* 0x000fe40007ffe0ff */
[----:B------:R-:W-:Y:S02]  /*04a0*/  LEA R13, R11, R6, 0x6 ;  /* 0x000000060b0d7211 */ /* 0x000fe400078e30ff */
[----:B------:R-:W-:Y:S02]  /*04b0*/  IABS R6, R5 ;  /* 0x0000000500067213 */ /* 0x000fe40000000000 */
[----:B------:R-:W-:Y:S02]  /*04c0*/  LEA R5, R7, R12, 0x3 ;  /* 0x0000000c07057211 */ /* 0x000fe400078e18ff */
[----:B------:R-:W-:Y:S02]  /*04d0*/  MOV R12, R16 ;  /* 0x00000010000c7202 */ /* 0x000fe40000000f00 */
[----:B------:R-:W-:-:S02]  /*04e0*/  IADD3 R19, R7, -0x1, RZ ;  /* 0xffffffff07137810 */ /* 0x000fc40007ffe0ff */
[----:B------:R-:W-:Y:S02]  /*04f0*/  IADD3 R16, R10, -0x3, RZ ;  /* 0xfffffffd0a107810 */ /* 0x000fe40007ffe0ff */
[----:B------:R-:W-:Y:S02]  /*0500*/  IABS R24, R18 ;  /* 0x0000001200187213 */ /* 0x000fe40000000000 */
[----:B------:R-:W-:Y:S02]  /*0510*/  IADD3 R7, R10, -0x2, RZ ;  /* 0xfffffffe0a077810 */ /* 0x000fe40007ffe0ff */
[----:B------:R-:W-:Y:S02]  /*0520*/  MOV R18, R6 ;  /* 0x0000000600127202 */ /* 0x000fe40000000f00 */
[----:B------:R-:W-:Y:S02]  /*0530*/  SHF.L.U32 R14, R11, 0x4, RZ ;  /* 0x000000040b0e7819 */ /* 0x000fe400000006ff */
[----:B------:R-:W-:-:S02]  /*0540*/  IABS R30, R16 ;  /* 0x00000010001e7213 */ /* 0x000fc40000000000 */
[----:B------:R-:W-:Y:S02]  /*0550*/  IABS R28, R7 ;  /* 0x00000007001c7213 */ /* 0x000fe40000000000 */
[----:B------:R-:W-:Y:S02]  /*0560*/  IADD3 R12, R12, -0x3, RZ ;  /* 0xfffffffd0c0c7810 */ /* 0x000fe40007ffe0ff */
[----:B------:R-:W-:Y:S02]  /*0570*/  IADD3 R6, R18, -0x3, RZ ;  /* 0xfffffffd12067810 */ /* 0x000fe40007ffe0ff */
[----:B------:R-:W-:Y:S01]  /*0580*/  LEA R23, R11, -R18, 0x4 ;  /* 0x800000120b177211 */ /* 0x000fe200078e20ff */
[--C-:B------:R-:W-:Y:S01]  /*0590*/  IMAD R18, R30, -0x4, R14.reuse ;  /* 0xfffffffc1e127824 */ /* 0x100fe200078e020e */
[----:B------:R-:W-:Y:S01]  /*05a0*/  IABS R101, R6 ;  /* 0x0000000600657213 */ /* 0x000fe20000000000 */
[----:B------:R-:W-:Y:S01]  /*05b0*/  IMAD R14, R28, -0x4, R14 ;  /* 0xfffffffc1c0e7824 */ /* 0x000fe200078e020e */
[----:B------:R-:W-:-:S02]  /*05c0*/  IABS R31, R12 ;  /* 0x0000000c001f7213 */ /* 0x000fc40000000000 */
[C---:B------:R-:W-:Y:S02]  /*05d0*/  LEA R21, R11.reuse, -R24, 0x4 ;  /* 0x800000180b157211 */ /* 0x040fe400078e20ff */
[C---:B------:R-:W-:Y:S02]  /*05e0*/  LEA R12, R11.reuse, -R101, 0x4 ;  /* 0x800000650b0c7211 */ /* 0x040fe400078e20ff */
[----:B------:R-:W-:Y:S02]  /*05f0*/  LEA R16, R11, -R31, 0x4 ;  /* 0x8000001f0b107211 */ /* 0x000fe400078e20ff */
[----:B------:R-:W-:Y:S02]  /*0600*/  SHF.R.S32.HI R7, RZ, 0x1f, R101 ;  /* 0x0000001fff077819 */ /* 0x000fe40000011465 */
[----:B------:R-:W-:Y:S02]  /*0610*/  IADD3 R32, P0, R18, -R101, RZ ;  /* 0x8000006512207210 */ /* 0x000fe40007f1e0ff */
[----:B------:R-:W-:-:S02]  /*0620*/  SHF.R.S32.HI R6, RZ, 0x1f, R18 ;  /* 0x0000001fff067819 */ /* 0x000fc40000011412 */
[----:B------:R-:W-:Y:S02]  /*0630*/  IADD3 R101, P2, R14, -R101, RZ ;  /* 0x800000650e657210 */ /* 0x000fe40007f5e0ff */
[----:B------:R-:W-:Y:S02]  /*0640*/  IADD3 R18, P1, R18, -R31, RZ ;  /* 0x8000001f12127210 */ /* 0x000fe40007f3e0ff */
[----:B------:R-:W-:Y:S02]  /*0650*/  SHF.R.S32.HI R24, RZ, 0x1f, R14 ;  /* 0x0000001fff187819 */ /* 0x000fe4000001140e */
[----:B------:R-:W-:Y:S02]  /*0660*/  IADD3 R100, P3, R14, -R31, RZ ;  /* 0x8000001f0e647210 */ /* 0x000fe40007f7e0ff */
[----:B------:R-:W-:Y:S02]  /*0670*/  SHF.R.S32.HI R11, RZ, 0x1f, R31 ;  /* 0x0000001fff0b7819 */ /* 0x000fe4000001141f */
[----:B------:R-:W-:-:S02]  /*0680*/  IABS R14, R19 ;  /* 0x00000013000e7213 */ /* 0x000fc40000000000 */
[----:B------:R-:W-:Y:S02]  /*0690*/  IADD3.X R35, R6, ~R7, RZ, P0, !PT ;  /* 0x8000000706237210 */ /* 0x000fe400007fe4ff */
[----:B------:R-:W-:Y:S02]  /*06a0*/  IADD3.X R33, R6, ~R11, RZ, P1, !PT ;  /* 0x8000000b06217210 */ /* 0x000fe40000ffe4ff */
[----:B------:R-:W-:Y:S02]  /*06b0*/  IADD3.X R19, ~R11, R24, RZ, P3, !PT ;  /* 0x000000180b137210 */ /* 0x000fe40001ffe5ff */
[----:B------:R-:W-:Y:S02]  /*06c0*/  LEA R6, R10, R13, 0x3 ;  /* 0x0000000d0a067211 */ /* 0x000fe400078e18ff */
[----:B------:R-:W-:Y:S02]  /*06d0*/  MOV R11, R14 ;  /* 0x0000000e000b7202 */ /* 0x000fe40000000f00 */
[----:B------:R-:W-:-:S02]  /*06e0*/  IADD3 R10, R10, -0x1, RZ ;  /* 0xffffffff0a0a7810 */ /* 0x000fc40007ffe0ff */
[----:B------:R-:W-:Y:S02]  /*06f0*/  IADD3.X R98, ~R7, R24, RZ, P2, !PT ;  /* 0x0000001807627210 */ /* 0x000fe400017fe5ff */
[----:B------:R-:W-:Y:S02]  /*0700*/  IADD3 R11, R11, -0x3, RZ ;  /* 0xfffffffd0b0b7810 */ /* 0x000fe40007ffe0ff */
[----:B------:R-:W-:Y:S02]  /*0710*/  IADD3 R7, R29, -0x3, RZ ;  /* 0xfffffffd1d077810 */ /* 0x000fe40007ffe0ff */
[----:B------:R-:W-:Y:S02]  /*0720*/  IABS R13, R10 ;  /* 0x0000000a000d7213 */ /* 0x000fe40000000000 */
[----:B------:R-:W-:Y:S02]  /*0730*/  IABS R91, R11 ;  /* 0x0000000b005b7213 */ /* 0x000fe40000000000 */
[----:B------:R-:W-:-:S02]  /*0740*/  IADD3 R20, R20, 0xf, RZ ;  /* 0x0000000f14147810 */ /* 0x000fc40007ffe0ff */
[----:B------:R-:W-:Y:S02]  /*0750*/  IABS R85, R7 ;  /* 0x0000000700557213 */ /* 0x000fe40000000000 */
[----:B------:R-:W-:Y:S01]  /*0760*/  IADD3 R15, R15, 0xf, RZ ;  /* 0x0000000f0f0f7810 */ /* 0x000fe20007ffe0ff */
[--C-:B------:R-:W-:Y:S01]  /*0770*/  IMAD R119, R107, -0x4, R20.reuse ;  /* 0xfffffffc6b777824 */ /* 0x100fe200078e0214 */
[----:B------:R-:W-:Y:S01]  /*0780*/  IADD3 R17, R17, 0xf, RZ ;  /* 0x0000000f11117810 */ /* 0x000fe20007ffe0ff */
[C-C-:B------:R-:W-:Y:S01]  /*0790*/  IMAD R89, R85.reuse, -0x4, R20.reuse ;  /* 0xfffffffc55597824 */ /* 0x140fe200078e0214 */
[----:B------:R-:W-:Y:S01]  /*07a0*/  IADD3 R13, R13, -0x3, RZ ;  /* 0xfffffffd0d0d7810 */ /* 0x000fe20007ffe0ff */
[--C-:B------:R-:W-:Y:S01]  /*07b0*/  IMAD R93, R85, -0x4, R15.reuse ;  /* 0xfffffffc555d7824 */ /* 0x100fe200078e020f */
[----:B------:R-:W-:Y:S01]  /*07c0*/  IADD3 R11, R28, -0x3, RZ ;  /* 0xfffffffd1c0b7810 */ /* 0x000fe20007ffe0ff */
[----:B------:R-:W-:Y:S01]  /*07d0*/  IMAD R83, R91, -0x4, R15 ;  /* 0xfffffffc5b537824 */ /* 0x000fe200078e020f */
[----:B------:R-:W-:Y:S01]  /*07e0*/  IADD3 R22, R22, 0xf, RZ ;  /* 0x0000000f16167810 */ /* 0x000fe20007ffe0ff */
[--C-:B------:R-:W-:Y:S01]  /*07f0*/  IMAD R75, R85, -0x4, R17.reuse ;  /* 0xfffffffc554b7824 */ /* 0x100fe200078e0211 */
[----:B------:R-:W-:Y:S01]  /*0800*/  SHF.L.U32 R24, R25, 0x2, RZ ;  /* 0x0000000219187819 */ /* 0x000fe200000006ff */
[C---:B------:R-:W-:Y:S01]  /*0810*/  IMAD R81, R91.reuse, -0x4, R17 ;  /* 0xfffffffc5b517824 */ /* 0x040fe200078e0211 */
[----:B------:R-:W-:Y:S01]  /*0820*/  IADD3 R21, R21, 0xf, RZ ;  /* 0x0000000f15157810 */ /* 0x000fe20007ffe0ff */
[----:B------:R-:W-:Y:S01]  /*0830*/  IMAD R87, R91, -0x4, R20 ;  /* 0xfffffffc5b577824 */ /* 0x000fe200078e0214 */
[----:B------:R-:W-:Y:S01]  /*0840*/  ISETP.GE.AND P0, PT, R0, 0x190, PT ;  /* 0x000001900000780c */ /* 0x000fe20003f06270 */
[--C-:B------:R-:W-:Y:S01]  /*0850*/  IMAD R107, R107, -0x4, R22.reuse ;  /* 0xfffffffc6b6b7824 */ /* 0x100fe200078e0216 */
[----:B------:R-:W-:Y:S01]  /*0860*/  IABS R115, R11 ;  /* 0x0000000b00737213 */ /* 0x000fe20000000000 */
[--C-:B------:R-:W-:Y:S01]  /*0870*/  IMAD R10, R29, -0x4, R22.reuse ;  /* 0xfffffffc1d0a7824 */ /* 0x100fe200078e0216 */
[----:B------:R-:W-:Y:S01]  /*0880*/  IABS R79, R13 ;  /* 0x0000000d004f7213 */ /* 0x000fe20000000000 */
[--C-:B------:R-:W-:Y:S01]  /*0890*/  IMAD R85, R85, -0x4, R22.reuse ;  /* 0xfffffffc55557824 */ /* 0x100fe200078e0216 */
[----:B------:R-:W-:Y:S01]  /*08a0*/  IADD3 R12, R12, 0xf, RZ ;  /* 0x0000000f0c0c7810 */ /* 0x000fe20007ffe0ff */
[----:B------:R-:W-:Y:S01]  /*08b0*/  IMAD R91, R91, -0x4, R22 ;  /* 0xfffffffc5b5b7824 */ /* 0x000fe200078e0216 */
[----:B------:R-:W-:Y:S01]  /*08c0*/  IADD3 R16, R16, 0xf, RZ ;  /* 0x0000000f10107810 */ /* 0x000fe20007ffe0ff */
[C-C-:B------:R-:W-:Y:S01]  /*08d0*/  IMAD R117, R115.reuse, -0x4, R21.reuse ;  /* 0xfffffffc73757824 */ /* 0x140fe200078e0215 */
[----:B------:R-:W-:Y:S01]  /*08e0*/  IADD3 R23, R23, 0xf, RZ ;  /* 0x0000000f17177810 */ /* 0x000fe20007ffe0ff */
[----:B------:R-:W-:Y:S01]  /*08f0*/  IMAD R105, R115, -0x4, R12 ;  /* 0xfffffffc73697824 */ /* 0x000fe200078e020c */
[----:B------:R-:W-:Y:S01]  /*0900*/  SHF.L.U64.HI R11, R25, 0x2, R26 ;  /* 0x00000002190b7819 */ /* 0x000fe2000001021a */
[----:B------:R-:W-:Y:S01]  /*0910*/  IMAD R111, R79, -0x4, R12 ;  /* 0xfffffffc4f6f7824 */ /* 0x000fe200078e020c */
[----:B------:R-:W-:Y:S01]  /*0920*/  IADD3 R22, P1, R24, UR6, RZ ;  /* 0x0000000618167c10 */ /* 0x000fe2000ff3e0ff */
[--C-:B------:R-:W-:Y:S01]  /*0930*/  IMAD R103, R115, -0x4, R16.reuse ;  /* 0xfffffffc73677824 */ /* 0x100fe200078e0210 */
[----:B------:R-:W-:Y:S01]  /*0940*/  IADD3 R24, P2, R24, UR8, RZ ;  /* 0x0000000818187c10 */ /* 0x000fe2000ff5e0ff */
[C---:B------:R-:W-:Y:S01]  /*0950*/  IMAD R109, R79.reuse, -0x4, R16 ;  /* 0xfffffffc4f6d7824 */ /* 0x040fe200078e0210 */
[----:B------:R-:W-:Y:S01]  /*0960*/  SHF.L.U32 R26, R8, 0x2, RZ ;  /* 0x00000002081a7819 */ /* 0x000fe200000006ff */
[----:B------:R-:W-:Y:S01]  /*0970*/  IMAD R113, R79, -0x4, R21 ;  /* 0xfffffffc4f717824 */ /* 0x000fe200078e0215 */
[----:B------:R-:W-:Y:S01]  /*0980*/  CS2R R16, SRZ ;  /* 0x0000000000107805 */ /* 0x000fe2000001ff00 */
[--C-:B------:R-:W-:Y:S01]  /*0990*/  IMAD R99, R30, -0x4, R23.reuse ;  /* 0xfffffffc1e637824 */ /* 0x100fe200078e0217 */
[----:B------:R-:W-:Y:S01]  /*09a0*/  IADD3.X R25, R11, UR9, RZ, P2, !PT ;  /* 0x000000090b197c10 */ /* 0x000fe200097fe4ff */
[----:B------:R-:W-:Y:S01]  /*09b0*/  IMAD R14, R28, -0x4, R23 ;  /* 0xfffffffc1c0e7824 */ /* 0x000fe200078e0217 */
[----:B------:R-:W-:Y:S01]  /*09c0*/  SHF.L.U64.HI R13, R8, 0x2, R27 ;  /* 0x00000002080d7819 */ /* 0x000fe2000001021b */
[--C-:B------:R-:W-:Y:S01]  /*09d0*/  IMAD R115, R115, -0x4, R23.reuse ;  /* 0xfffffffc73737824 */ /* 0x100fe200078e0217 */
[----:B------:R-:W-:Y:S01]  /*09e0*/  HFMA2.MMA R12, -RZ, RZ, 0, 0 ;  /* 0x00000000ff0c7435 */ /* 0x000fe200000001ff */
[----:B------:R-:W-:Y:S01]  /*09f0*/  IMAD R79, R79, -0x4, R23 ;  /* 0xfffffffc4f4f7824 */ /* 0x000fe200078e0217 */
[----:B------:R-:W-:Y:S01]  /*0a00*/  IADD3.X R23, R11, UR7, RZ, P1, !PT ;  /* 0x000000070b177c10 */ /* 0x000fe20008ffe4ff */
[----:B------:R-:W-:Y:S01]  /*0a10*/  IMAD R97, R29, -0x4, R20 ;  /* 0xfffffffc1d617824 */ /* 0x000fe200078e0214 */
[----:B------:R-:W-:Y:S01]  /*0a20*/  IADD3 R20, P1, R26, UR6, RZ ;  /* 0x000000061a147c10 */ /* 0x000fe2000ff3e0ff */
[----:B------:R-:W-:Y:S01]  /*0a30*/  HFMA2.MMA R11, -RZ, RZ, 0, 0 ;  /* 0x00000000ff0b7435 */ /* 0x000fe200000001ff */
[----:B------:R-:W-:Y:S01]  /*0a40*/  IADD3 R26, P2, R26, UR8, RZ ;  /* 0x000000081a1a7c10 */ /* 0x000fe2000ff5e0ff */
[----:B------:R-:W-:Y:S01]  /*0a50*/  IMAD R77, R30, -0x4, R21 ;  /* 0xfffffffc1e4d7824 */ /* 0x000fe200078e0215 */
[----:B------:R-:W-:Y:S01]  /*0a60*/  SHF.L.U64.HI R9, R4, 0x2, R9 ;  /* 0x0000000204097819 */ /* 0x000fe20000010209 */
[----:B------:R-:W-:Y:S01]  /*0a70*/  IMAD R7, R28, -0x4, R21 ;  /* 0xfffffffc1c077824 */ /* 0x000fe200078e0215 */
[----:B------:R-:W-:Y:S01]  /*0a80*/  SHF.L.U32 R4, R4, 0x2, RZ ;  /* 0x0000000204047819 */ /* 0x000fe200000006ff */
[----:B------:R1:W2:Y:S01]  /*0a90*/  @!P0 LDG.E.EL R17, desc[UR4][R22.64+0x3c] ;  /* 0x00003c0416118981 */ /* 0x0002a2000c2e1900 */
[----:B------:R-:W-:-:S02]  /*0aa0*/  IADD3.X R21, R13, UR7, RZ, P1, !PT ;  /* 0x000000070d157c10 */ /* 0x000fc40008ffe4ff */
[----:B------:R-:W-:Y:S01]  /*0ab0*/  IADD3.X R27, R13, UR9, RZ, P2, !PT ;  /* 0x000000090d1b7c10 */ /* 0x000fe200097fe4ff */
[----:B------:R-:W2:Y:S01]  /*0ac0*/  @!P0 LDG.E.EL R12, desc[UR4][R24.64+0x3c] ;  /* 0x00003c04180c8981 */ /* 0x000ea2000c2e1900 */
[----:B------:R-:W-:Y:S02]  /*0ad0*/  IADD3 R28, P2, R4, UR8, RZ ;  /* 0x00000008041c7c10 */ /* 0x000fe4000ff5e0ff */
[----:B------:R-:W-:Y:S01]  /*0ae0*/  MOV R8, RZ ;  /* 0x000000ff00087202 */ /* 0x000fe20000000f00 */
[----:B------:R3:W2:Y:S01]  /*0af0*/  @!P0 LDG.E.EL R11, desc[UR4][R26.64+0x3c] ;  /* 0x00003c041a0b8981 */ /* 0x0006a2000c2e1900 */
[----:B-1----:R-:W-:Y:S02]  /*0b00*/  IADD3 R22, P1, R4, UR6, RZ ;  /* 0x0000000604167c10 */ /* 0x002fe4000ff3e0ff */
[C---:B------:R-:W-:Y:S02]  /*0b10*/  SHF.L.U64.HI R4, R2.reuse, 0x2, R3 ;  /* 0x0000000202047819 */ /* 0x040fe40000010203 */
[----:B------:R1:W2:Y:S01]  /*0b20*/  @!P0 LDG.E.EL R8, desc[UR4][R20.64+0x3c] ;  /* 0x00003c0414088981 */ /* 0x0002a2000c2e1900 */
[----:B------:R-:W-:-:S02]  /*0b30*/  SHF.L.U32 R2, R2, 0x2, RZ ;  /* 0x0000000202027819 */ /* 0x000fc400000006ff */
[----:B------:R-:W-:Y:S02]  /*0b40*/  IADD3.X R23, R9, UR7, RZ, P1, !PT ;  /* 0x0000000709177c10 */ /* 0x000fe40008ffe4ff */
[----:B------:R-:W-:Y:S02]  /*0b50*/  MOV R15, RZ ;  /* 0x000000ff000f7202 */ /* 0x000fe40000000f00 */
[----:B------:R-:W-:Y:S02]  /*0b60*/  IADD3.X R29, R9, UR9, RZ, P2, !PT ;  /* 0x00000009091d7c10 */ /* 0x000fe400097fe4ff */
[----:B0--3--:R-:W-:Y:S01]  /*0b70*/  SHF.L.U32 R26, R32, 0x2, RZ ;  /* 0x00000002201a7819 */ /* 0x009fe200000006ff */
[----:B------:R-:W-:Y:S01]  /*0b80*/  HFMA2.MMA R3, -RZ, RZ, 0, 0 ;  /* 0x00000000ff037435 */ /* 0x000fe200000001ff */
[----:B------:R-:W-:Y:S01]  /*0b90*/  IADD3 R24, P1, R2, UR6, RZ ;  /* 0x0000000602187c10 */ /* 0x000fe2000ff3e0ff */
[----:B------:R0:W3:Y:S01]  /*0ba0*/  @!P0 LDG.E.EL R15, desc[UR4][R28.64+0x3c] ;  /* 0x00003c041c0f8981 */ /* 0x0000e2000c2e1900 */
[----:B------:R-:W-:-:S02]  /*0bb0*/  IADD3 R30, P2, R2, UR8, RZ ;  /* 0x00000008021e7c10 */ /* 0x000fc4000ff5e0ff */
[----:B------:R-:W-:Y:S01]  /*0bc0*/  IADD3.X R25, R4, UR7, RZ, P1, !PT ;  /* 0x0000000704197c10 */ /* 0x000fe20008ffe4ff */
[----:B------:R4:W2:Y:S01]  /*0bd0*/  @!P0 LDG.E.EL R16, desc[UR4][R22.64+0x3c] ;  /* 0x00003c0416108981 */ /* 0x0008a2000c2e1900 */
[----:B------:R-:W-:Y:S02]  /*0be0*/  IADD3.X R31, R4, UR9, RZ, P2, !PT ;  /* 0x00000009041f7c10 */ /* 0x000fe400097fe4ff */
[----:B-1----:R-:W-:Y:S01]  /*0bf0*/  IADD3 R20, P1, R26, UR6, RZ ;  /* 0x000000061a147c10 */ /* 0x002fe2000ff3e0ff */
[----:B------:R1:W2:Y:S01]  /*0c00*/  @!P0 LDG.E.EL R3, desc[UR4][R24.64+0x3c] ;  /* 0x00003c0418038981 */ /* 0x0002a2000c2e1900 */
[----:B------:R-:W-:Y:S02]  /*0c10*/  SHF.L.U64.HI R2, R32, 0x2, R35 ;  /* 0x0000000220027819 */ /* 0x000fe40000010223 */
[----:B------:R-:W-:Y:S02]  /*0c20*/  IADD3 R26, P2, R26, UR8, RZ ;  /* 0x000000081a1a7c10 */ /* 0x000fe4000ff5e0ff */
[----:B0-----:R-:W-:-:S02]  /*0c30*/  SHF.L.U64.HI R29, R18, 0x2, R33 ;  /* 0x00000002121d7819 */ /* 0x001fc40000010221 */
[----:B------:R-:W-:Y:S01]  /*0c40*/  SHF.L.U32 R18, R18, 0x2, RZ ;  /* 0x0000000212127819 */ /* 0x000fe200000006ff */
[----:B------:R-:W-:Y:S01]  /*0c50*/  HFMA2.MMA R4, -RZ, RZ, 0, 0 ;  /* 0x00000000ff047435 */ /* 0x000fe200000001ff */
[----:B------:R-:W-:Y:S02]  /*0c60*/  IADD3.X R21, R2, UR7, RZ, P1, !PT ;  /* 0x0000000702157c10 */ /* 0x000fe40008ffe4ff */
[----:B------:R-:W-:Y:S01]  /*0c70*/  IADD3.X R27, R2, UR9, RZ, P2, !PT ;  /* 0x00000009021b7c10 */ /* 0x000fe200097fe4ff */
[----:B------:R-:W-:Y:S01]  /*0c80*/  HFMA2.MMA R2, -RZ, RZ, 0, 0 ;  /* 0x00000000ff027435 */ /* 0x000fe200000001ff */
[----:B----4-:R-:W-:Y:S02]  /*0c90*/  IADD3 R22, P1, R18, UR6, RZ ;  /* 0x0000000612167c10 */ /* 0x010fe4000ff3e0ff */
[C---:B------:R-:W-:Y:S02]  /*0ca0*/  SHF.L.U64.HI R98, R101.reuse, 0x2, R98 ;  /* 0x0000000265627819 */ /* 0x040fe40000010262 */
[----:B------:R-:W-:Y:S01]  /*0cb0*/  SHF.L.U32 R101, R101, 0x2, RZ ;  /* 0x0000000265657819 */ /* 0x000fe200000006ff */
[----:B------:R0:W4:Y:S01]  /*0cc0*/  @!P0 LDG.E.EL R4, desc[UR4][R20.64+0x3c] ;  /* 0x00003c0414048981 */ /* 0x000122000c2e1900 */
[----:B------:R-:W-:-:S02]  /*0cd0*/  IADD3 R28, P2, R18, UR8, RZ ;  /* 0x00000008121c7c10 */ /* 0x000fc4000ff5e0ff */
[----:B------:R-:W-:Y:S02]  /*0ce0*/  IADD3.X R23, R29, UR7, RZ, P1, !PT ;  /* 0x000000071d177c10 */ /* 0x000fe40008ffe4ff */
[----:B------:R-:W-:Y:S02]  /*0cf0*/  MOV R13, RZ ;  /* 0x000000ff000d7202 */ /* 0x000fe40000000f00 */
[C---:B------:R-:W-:Y:S02]  /*0d00*/  SHF.L.U64.HI R96, R100.reuse, 0x2, R19 ;  /* 0x0000000264607819 */ /* 0x040fe40000010213 */
[----:B------:R-:W-:Y:S02]  /*0d10*/  CS2R R18, SRZ ;  /* 0x0000000000127805 */ /* 0x000fe4000001ff00 */
[----:B-1----:R-:W-:Y:S01]  /*0d20*/  IADD3 R24, P1, R101, UR6, RZ ;  /* 0x0000000665187c10 */ /* 0x002fe2000ff3e0ff */
[----:B------:R1:W2:Y:S01]  /*0d30*/  @!P0 LDG.E.EL R2, desc[UR4][R22.64+0x3c] ;  /* 0x00003c0416028981 */ /* 0x0002a2000c2e1900 */
[----:B------:R-:W-:-:S02]  /*0d40*/  SHF.L.U32 R100, R100, 0x2, RZ ;  /* 0x0000000264647819 */ /* 0x000fc400000006ff */
[----:B------:R-:W-:Y:S01]  /*0d50*/  IADD3.X R29, R29, UR9, RZ, P2, !PT ;  /* 0x000000091d1d7c10 */ /* 0x000fe200097fe4ff */
[----:B------:R5:W2:Y:S01]  /*0d60*/  @!P0 LDG.E.EL R13, desc[UR4][R30.64+0x3c] ;  /* 0x00003c041e0d8981 */ /* 0x000aa2000c2e1900 */
[----:B------:R-:W-:Y:S02]  /*0d70*/  IADD3 R35, R5, 0x2, RZ ;  /* 0x0000000205237810 */ /* 0x000fe40007ffe0ff */
[----:B------:R-:W-:Y:S02]  /*0d80*/  IADD3.X R25, R98, UR7, RZ, P1, !PT ;  /* 0x0000000762197c10 */ /* 0x000fe40008ffe4ff */
[----:B0-----:R-:W-:Y:S02]  /*0d90*/  CS2R R20, SRZ ;  /* 0x0000000000147805 */ /* 0x001fe4000001ff00 */
[----:B------:R-:W-:Y:S02]  /*0da0*/  IADD3 R36, P1, R100, UR6, RZ ;  /* 0x0000000664247c10 */ /* 0x000fe4000ff3e0ff */
[----:B-1----:R-:W-:Y:S01]  /*0db0*/  CS2R R22, SRZ ;  /* 0x0000000000167805 */ /* 0x002fe2000001ff00 */
[----:B------:R0:W2:Y:S01]  /*0dc0*/  @!P0 LDG.E.EL R18, desc[UR4][R28.64+0x3c] ;  /* 0x00003c041c128981 */ /* 0x0000a2000c2e1900 */
[----:B------:R-:W-:Y:S01]  /*0dd0*/  IMAD.WIDE R34, R35, 0x4, R56 ;  /* 0x0000000423227825 */ /* 0x000fe200078e0238 */
[----:B------:R-:W-:-:S03]  /*0de0*/  MOV R9, RZ ;  /* 0x000000ff00097202 */ /* 0x000fc60000000f00 */
[--C-:B-----5:R-:W-:Y:S01]  /*0df0*/  IMAD.WIDE R30, R5, 0x4, R56.reuse ;  /* 0x00000004051e7825 */ /* 0x120fe200078e0238 */
[----:B------:R-:W-:Y:S01]  /*0e00*/  IADD3.X R37, R96, UR7, RZ, P1, !PT ;  /* 0x0000000760257c10 */ /* 0x000fe20008ffe4ff */
[----:B------:R1:W5:Y:S01]  /*0e10*/  @!P0 LDG.E.EL R19, desc[UR4][R24.64+0x3c] ;  /* 0x00003c0418138981 */ /* 0x000362000c2e1900 */
[----:B------:R-:W-:Y:S02]  /*0e20*/  IADD3 R33, R5, 0x1, RZ ;  /* 0x0000000105217810 */ /* 0x000fe40007ffe0ff */
[----:B0-----:R-:W-:Y:S01]  /*0e30*/  IADD3 R29, R5, 0x3, RZ ;  /* 0x00000003051d7810 */ /* 0x001fe20007ffe0ff */
[----:B------:R0:W2:Y:S01]  /*0e40*/  @!P0 LDG.E R20, desc[UR4][R30.64] ;  /* 0x000000041e148981 */ /* 0x0000a2000c1e1900 */
[----:B------:R-:W-:Y:S02]  /*0e50*/  IADD3 R39, R5, 0x8, RZ ;  /* 0x0000000805277810 */ /* 0x000fe40007ffe0ff */
[----:B------:R-:W-:Y:S01]  /*0e60*/  IADD3 R41, R5, 0x9, RZ ;  /* 0x0000000905297810 */ /* 0x000fe20007ffe0ff */
[----:B------:R0:W2:Y:S01]  /*0e70*/  @!P0 LDG.E R22, desc[UR4][R34.64] ;  /* 0x0000000422168981 */ /* 0x0000a2000c1e1900 */
[----:B-1----:R-:W-:Y:S01]  /*0e80*/  CS2R R24, SRZ ;  /* 0x0000000000187805 */ /* 0x002fe2000001ff00 */
[----:B------:R-:W-:-:S02]  /*0e90*/  IMAD.WIDE R32, R33, 0x4, R56 ;  /* 0x0000000421207825 */ /* 0x000fc400078e0238 */
[----:B------:R1:W2:Y:S01]  /*0ea0*/  @!P0 LDG.E.EL R9, desc[UR4][R26.64+0x3c] ;  /* 0x00003c041a098981 */ /* 0x0002a2000c2e1900 */
[----:B0-----:R-:W-:-:S03]  /*0eb0*/  IADD3 R31, R5, 0xa, RZ ;  /* 0x0000000a051f7810 */ /* 0x001fc60007ffe0ff */
[----:B------:R0:W2:Y:S01]  /*0ec0*/  @!P0 LDG.E.EL R23, desc[UR4][R36.64+0x3c] ;  /* 0x00003c0424178981 */ /* 0x0000a2000c2e1900 */
[--C-:B------:R-:W-:Y:S01]  /*0ed0*/  IMAD.WIDE R34, R29, 0x4, R56.reuse ;  /* 0x000000041d227825 */ /* 0x100fe200078e0238 */
[----:B------:R-:W-:Y:S02]  /*0ee0*/  IADD3 R47, R5, 0x11, RZ ;  /* 0x00000011052f7810 */ /* 0x000fe40007ffe0ff */
[----:B------:R0:W2:Y:S01]  /*0ef0*/  @!P0 LDG.E R21, desc[UR4][R32.64] ;  /* 0x0000000420158981 */ /* 0x0000a2000c1e1900 */
[----:B------:R-:W-:Y:S02]  /*0f00*/  IADD3 R45, R5, 0x18, RZ ;  /* 0x00000018052d7810 */ /* 0x000fe40007ffe0ff */
[----:B-1----:R-:W-:Y:S01]  /*0f10*/  CS2R R26, SRZ ;  /* 0x00000000001a7805 */ /* 0x002fe2000001ff00 */
[--C-:B0-----:R-:W-:Y:S01]  /*0f20*/  IMAD.WIDE R36, R39, 0x4, R56.reuse ;  /* 0x0000000427247825 */ /* 0x101fe200078e0238 */
[----:B------:R0:W2:Y:S03]  /*0f30*/  @!P0 LDG.E R24, desc[UR4][R34.64] ;  /* 0x0000000422188981 */ /* 0x0000a6000c1e1900 */
[--C-:B------:R-:W-:Y:S01]  /*0f40*/  IMAD.WIDE R38, R41, 0x4, R56.reuse ;  /* 0x0000000429267825 */ /* 0x100fe200078e0238 */
[----:B------:R-:W-:Y:S01]  /*0f50*/  IADD3 R43, R5, 0xb, RZ ;  /* 0x0000000b052b7810 */ /* 0x000fe20007ffe0ff */
[----:B------:R-:W-:Y:S01]  /*0f60*/  HFMA2.MMA R29, -RZ, RZ, 0, 0 ;  /* 0x00000000ff1d7435 */ /* 0x000fe200000001ff */
[----:B------:R-:W-:Y:S01]  /*0f70*/  IADD3 R49, R5, 0x10, RZ ;  /* 0x0000001005317810 */ /* 0x000fe20007ffe0ff */
[----:B------:R-:W-:Y:S01]  /*0f80*/  IMAD.WIDE R40, R31, 0x4, R56 ;  /* 0x000000041f287825 */ /* 0x000fe200078e0238 */
[----:B------:R-:W-:-:S02]  /*0f90*/  CS2R R30, SRZ ;  /* 0x00000000001e7805 */ /* 0x000fc4000001ff00 */
[----:B------:R-:W-:Y:S02]  /*0fa0*/  CS2R R32, SRZ ;  /* 0x0000000000207805 */ /* 0x000fe4000001ff00 */
[----:B0-----:R-:W-:Y:S01]  /*0fb0*/  IADD3 R35, R5, 0x12, RZ ;  /* 0x0000001205237810 */ /* 0x001fe20007ffe0ff */
[--C-:B------:R-:W-:Y:S01]  /*0fc0*/  IMAD.WIDE R46, R47, 0x4, R56.reuse ;  /* 0x000000042f2e7825 */ /* 0x100fe200078e0238 */
[----:B------:R0:W2:Y:S01]  /*0fd0*/  @!P0 LDG.E R26, desc[UR4][R38.64] ;  /* 0x00000004261a8981 */ /* 0x0000a2000c1e1900 */
[----:B------:R-:W-:Y:S02]  /*0fe0*/  IADD3 R51, R6, 0x1, RZ ;  /* 0x0000000106337810 */ /* 0x000fe40007ffe0ff */
[--C-:B------:R-:W-:Y:S01]  /*0ff0*/  IMAD.WIDE R44, R45, 0x4, R56.reuse ;  /* 0x000000042d2c7825 */ /* 0x100fe200078e0238 */
[----:B------:R-:W-:Y:S01]  /*1000*/  MOV R28, RZ ;  /* 0x000000ff001c7202 */ /* 0x000fe20000000f00 */
[----:B------:R1:W2:Y:S02]  /*1010*/  @!P0 LDG.E R27, desc[UR4][R40.64] ;  /* 0x00000004281b8981 */ /* 0x0002a4000c1e1900 */
[----:B------:R-:W-:-:S02]  /*1020*/  IMAD.WIDE R42, R43, 0x4, R56 ;  /* 0x000000042b2a7825 */ /* 0x000fc400078e0238 */
[----:B------:R1:W2:Y:S01]  /*1030*/  @!P0 LDG.E R25, desc[UR4][R36.64] ;  /* 0x0000000424198981 */ /* 0x0002a2000c1e1900 */
[----:B0-----:R-:W-:Y:S01]  /*1040*/  IADD3 R39, R6, 0x3, RZ ;  /* 0x0000000306277810 */ /* 0x001fe20007ffe0ff */
[--C-:B------:R-:W-:Y:S02]  /*1050*/  IMAD.WIDE R48, R49, 0x4, R56.reuse ;  /* 0x0000000431307825 */ /* 0x100fe400078e0238 */
[----:B------:R0:W2:Y:S02]  /*1060*/  @!P0 LDG.E R30, desc[UR4][R46.64] ;  /* 0x000000042e1e8981 */ /* 0x0000a4000c1e1900 */
[--C-:B-1----:R-:W-:Y:S01]  /*1070*/  IMAD.WIDE R40, R35, 0x4, R56.reuse ;  /* 0x0000000423287825 */ /* 0x102fe200078e0238 */
[----:B------:R-:W-:Y:S01]  /*1080*/  CS2R R34, SRZ ;  /* 0x0000000000227805 */ /* 0x000fe2000001ff00 */
[----:B------:R1:W2:Y:S01]  /*1090*/  @!P0 LDG.E R33, desc[UR4][R44.64] ;  /* 0x000000042c218981 */ /* 0x0002a2000c1e1900 */
[----:B------:R-:W-:Y:S01]  /*10a0*/  IADD3 R37, R5, 0x13, RZ ;  /* 0x0000001305257810 */ /* 0x000fe20007ffe0ff */
[--C-:B------:R-:W-:Y:S01]  /*10b0*/  IMAD.WIDE R50, R51, 0x4, R56.reuse ;  /* 0x0000000433327825 */ /* 0x100fe200078e0238 */
[----:B------:R-:W-:Y:S01]  /*10c0*/  IADD3 R65, R6, 0x9, RZ ;  /* 0x0000000906417810 */ /* 0x000fe20007ffe0ff */
[----:B------:R1:W2:Y:S01]  /*10d0*/  @!P0 LDG.E R28, desc[UR4][R42.64] ;  /* 0x000000042a1c8981 */ /* 0x0002a2000c1e1900 */
[----:B0-----:R-:W-:Y:S01]  /*10e0*/  IADD3 R47, R6, 0x8, RZ ;  /* 0x00000008062f7810 */ /* 0x001fe20007ffe0ff */
[--C-:B------:R-:W-:Y:S01]  /*10f0*/  IMAD.WIDE R52, R6, 0x4, R56.reuse ;  /* 0x0000000406347825 */ /* 0x100fe200078e0238 */
[----:B------:R-:W-:Y:S01]  /*1100*/  IADD3 R63, R6, 0xa, RZ ;  /* 0x0000000a063f7810 */ /* 0x000fe20007ffe0ff */
[----:B------:R0:W2:Y:S02]  /*1110*/  @!P0 LDG.E R29, desc[UR4][R48.64] ;  /* 0x00000004301d8981 */ /* 0x0000a4000c1e1900 */
[--C-:B-1----:R-:W-:Y:S01]  /*1120*/  IMAD.WIDE R44, R39, 0x4, R56.reuse ;  /* 0x00000004272c7825 */ /* 0x102fe200078e0238 */
[----:B------:R-:W-:Y:S01]  /*1130*/  HFMA2.MMA R39, -RZ, RZ, 0, 0 ;  /* 0x00000000ff277435 */ /* 0x000fe200000001ff */
[----:B------:R-:W-:Y:S01]  /*1140*/  MOV R38, RZ ;  /* 0x000000ff00267202 */ /* 0x000fe20000000f00 */
[----:B------:R1:W2:Y:S01]  /*1150*/  @!P0 LDG.E R35, desc[UR4][R50.64] ;  /* 0x0000000432238981 */ /* 0x0002a2000c1e1900 */
[----:B------:R-:W-:Y:S01]  /*1160*/  IMAD.WIDE R42, R37, 0x4, R56 ;  /* 0x00000004252a7825 */ /* 0x000fe200078e0238 */
[----:B------:R-:W-:-:S02]  /*1170*/  IADD3 R55, R6, 0xb, RZ ;  /* 0x0000000b06377810 */ /* 0x000fc40007ffe0ff */
[----:B------:R-:W-:Y:S01]  /*1180*/  CS2R R36, SRZ ;  /* 0x0000000000247805 */ /* 0x000fe2000001ff00 */
[----:B------:R1:W2:Y:S01]  /*1190*/  @!P0 LDG.E R31, desc[UR4][R40.64] ;  /* 0x00000004281f8981 */ /* 0x0002a2000c1e1900 */
[----:B0-----:R-:W-:Y:S01]  /*11a0*/  IADD3 R49, R6, 0x2, RZ ;  /* 0x0000000206317810 */ /* 0x001fe20007ffe0ff */
[--C-:B------:R-:W-:Y:S02]  /*11b0*/  IMAD.WIDE R46, R47, 0x4, R56.reuse ;  /* 0x000000042f2e7825 */ /* 0x100fe400078e0238 */
[----:B------:R0:W2:Y:S01]  /*11c0*/  @!P0 LDG.E R34, desc[UR4][R52.64] ;  /* 0x0000000434228981 */ /* 0x0000a2000c1e1900 */
[----:B-1----:R-:W-:Y:S01]  /*11d0*/  IADD3 R51, R6, 0x11, RZ ;  /* 0x0000001106337810 */ /* 0x002fe20007ffe0ff */
[--C-:B------:R-:W-:Y:S02]  /*11e0*/  IMAD.WIDE R64, R65, 0x4, R56.reuse ;  /* 0x0000000441407825 */ /* 0x100fe400078e0238 */
[----:B------:R1:W2:Y:S01]  /*11f0*/  @!P0 LDG.E R32, desc[UR4][R42.64] ;  /* 0x000000042a208981 */ /* 0x0002a2000c1e1900 */
[----:B------:R-:W-:Y:S01]  /*1200*/  CS2R R40, SRZ ;  /* 0x0000000000287805 */ /* 0x000fe2000001ff00 */
[----:B------:R-:W-:-:S02]  /*1210*/  IMAD.WIDE R62, R63, 0x4, R56 ;  /* 0x000000043f3e7825 */ /* 0x000fc400078e0238 */
[----:B------:R1:W2:Y:S01]  /*1220*/  @!P0 LDG.E R38, desc[UR4][R46.64] ;  /* 0x000000042e268981 */ /* 0x0002a2000c1e1900 */
[----:B0-----:R-:W-:Y:S01]  /*1230*/  IADD3 R53, R6, 0x10, RZ ;  /* 0x0000001006357810 */ /* 0x001fe20007ffe0ff */
[--C-:B------:R-:W-:Y:S02]  /*1240*/  IMAD.WIDE R48, R49, 0x4, R56.reuse ;  /* 0x0000000431307825 */ /* 0x100fe400078e0238 */
[----:B------:R0:W2:Y:S01]  /*1250*/  @!P0 LDG.E R37, desc[UR4][R44.64] ;  /* 0x000000042c258981 */ /* 0x0000a2000c1e1900 */
[----:B-1----:R-:W-:Y:S01]  /*1260*/  CS2R R42, SRZ ;  /* 0x00000000002a7805 */ /* 0x002fe2000001ff00 */
[--C-:B------:R-:W-:Y:S02]  /*1270*/  IMAD.WIDE R54, R55, 0x4, R56.reuse ;  /* 0x0000000437367825 */ /* 0x100fe400078e0238 */
[----:B------:R1:W2:Y:S01]  /*1280*/  @!P0 LDG.E R39, desc[UR4][R64.64] ;  /* 0x0000000440278981 */ /* 0x0002a2000c1e1900 */
[----:B------:R-:W-:Y:S01]  /*1290*/  CS2R R46, SRZ ;  /* 0x00000000002e7805 */ /* 0x000fe2000001ff00 */
[----:B------:R-:W-:-:S02]  /*12a0*/  IMAD.WIDE R50, R51, 0x4, R56 ;  /* 0x0000000433327825 */ /* 0x000fc400078e0238 */
[----:B------:R-:W3:Y:S01]  /*12b0*/  @!P0 LDG.E R40, desc[UR4][R62.64] ;  /* 0x000000043e288981 */ /* 0x000ee2000c1e1900 */
[----:B0-----:R-:W-:Y:S01]  /*12c0*/  CS2R R44, SRZ ;  /* 0x00000000002c7805 */ /* 0x001fe2000001ff00 */
[--C-:B------:R-:W-:Y:S02]  /*12d0*/  IMAD.WIDE R66, R85, 0x4, R60.reuse ;  /* 0x0000000455427825 */ /* 0x100fe400078e023c */
[----:B------:R0:W3:Y:S02]  /*12e0*/  @!P0 LDG.E R36, desc[UR4][R48.64] ;  /* 0x0000000430248981 */ /* 0x0000e4000c1e1900 */
[----:B-1----:R-:W-:Y:S02]  /*12f0*/  IMAD.WIDE R64, R89, 0x4, R60 ;  /* 0x0000000459407825 */ /* 0x002fe400078e023c */
[----:B------:R1:W3:Y:S02]  /*1300*/  @!P0 LDG.E R41, desc[UR4][R54.64] ;  /* 0x0000000436298981 */ /* 0x0002e4000c1e1900 */
[----:B------:R-:W-:-:S02]  /*1310*/  IMAD.WIDE R52, R53, 0x4, R56 ;  /* 0x0000000435347825 */ /* 0x000fc400078e0238 */
[----:B------:R1:W3:Y:S01]  /*1320*/  @!P0 LDG.E R43, desc[UR4][R50.64] ;  /* 0x00000004322b8981 */ /* 0x0002e2000c1e1900 */
[----:B0-----:R-:W-:Y:S01]  /*1330*/  CS2R R48, SRZ ;  /* 0x0000000000307805 */ /* 0x001fe2000001ff00 */
[--C-:B------:R-:W-:Y:S02]  /*1340*/  IMAD.WIDE R62, R75, 0x4, R60.reuse ;  /* 0x000000044b3e7825 */ /* 0x100fe400078e023c */
[----:B------:R0:W3:Y:S02]  /*1350*/  @!P0 LDG.E R47, desc[UR4][R66.64] ;  /* 0x00000004422f8981 */ /* 0x0000e4000c1e1900 */
[--C-:B-1----:R-:W-:Y:S02]  /*1360*/  IMAD.WIDE R54, R83, 0x4, R60.reuse ;  /* 0x0000000453367825 */ /* 0x102fe400078e023c */
[----:B------:R1:W3:Y:S01]  /*1370*/  @!P0 LDG.E R46, desc[UR4][R64.64] ;  /* 0x00000004402e8981 */ /* 0x0002e2000c1e1900 */
[----:B------:R-:W-:Y:S01]  /*1380*/  CS2R R50, SRZ ;  /* 0x0000000000327805 */ /* 0x000fe2000001ff00 */
[----:B------:R-:W-:-:S02]  /*1390*/  IMAD.WIDE R68, R93, 0x4, R60 ;  /* 0x000000045d447825 */ /* 0x000fc400078e023c */
[----:B------:R1:W3:Y:S02]  /*13a0*/  @!P0 LDG.E R42, desc[UR4][R52.64] ;  /* 0x00000004342a8981 */ /* 0x0002e4000c1e1900 */
[--C-:B0-----:R-:W-:Y:S02]  /*13b0*/  IMAD.WIDE R66, R75, 0x4, R58.reuse ;  /* 0x000000044b427825 */ /* 0x101fe400078e023a */
[----:B------:R0:W3:Y:S02]  /*13c0*/  @!P0 LDG.E.EL R45, desc[UR4][R62.64] ;  /* 0x000000043e2d8981 */ /* 0x0000e4000c2e1900 */
[----:B-1----:R-:W-:Y:S02]  /*13d0*/  IMAD.WIDE R64, R93, 0x4, R58 ;  /* 0x000000045d407825 */ /* 0x002fe400078e023a */
[----:B------:R1:W4:Y:S01]  /*13e0*/  @!P0 LDG.E.EL R48, desc[UR4][R54.64] ;  /* 0x0000000436308981 */ /* 0x000322000c2e1900 */
[----:B------:R-:W-:Y:S01]  /*13f0*/  CS2R R52, SRZ ;  /* 0x0000000000347805 */ /* 0x000fe2000001ff00 */
[----:B------:R-:W-:-:S02]  /*1400*/  IMAD.WIDE R72, R87, 0x4, R60 ;  /* 0x0000000457487825 */ /* 0x000fc400078e023c */
[----:B------:R1:W4:Y:S02]  /*1410*/  @!P0 LDG.E.EL R44, desc[UR4][R68.64] ;  /* 0x00000004442c8981 */ /* 0x000324000c2e1900 */
[----:B0-----:R-:W-:Y:S02]  /*1420*/  IMAD.WIDE R62, R91, 0x4, R60 ;  /* 0x000000045b3e7825 */ /* 0x001fe400078e023c */
[----:B------:R-:W5:Y:S01]  /*1430*/  @!P0 LDG.E.EL R50, desc[UR4][R66.64] ;  /* 0x0000000442328981 */ /* 0x000f62000c2e1900 */
[----:B-1----:R-:W-:-:S03]  /*1440*/  CS2R R54, SRZ ;  /* 0x0000000000367805 */ /* 0x002fc6000001ff00 */
[----:B------:R-:W5:Y:S01]  /*1450*/  @!P0 LDG.E.EL R49, desc[UR4][R64.64] ;  /* 0x0000000440318981 */ /* 0x000f62000c2e1900 */
[----:B------:R-:W-:-:S03]  /*1460*/  IMAD.WIDE R68, R89, 0x4, R58 ;  /* 0x0000000459447825 */ /* 0x000fc600078e023a */
[----:B------:R0:W5:Y:S01]  /*1470*/  @!P0 LDG.E R52, desc[UR4][R72.64] ;  /* 0x0000000448348981 */ /* 0x000162000c1e1900 */
[----:B------:R-:W-:-:S03]  /*1480*/  IMAD.WIDE R70, R81, 0x4, R60 ;  /* 0x0000000451467825 */ /* 0x000fc600078e023c */
[----:B------:R-:W5:Y:S01]  /*1490*/  @!P0 LDG.E R54, desc[UR4][R68.64] ;  /* 0x0000000444368981 */ /* 0x000f62000c1e1900 */
[----:B------:R-:W-:Y:S02]  /*14a0*/  CS2R R74, SRZ ;  /* 0x00000000004a7805 */ /* 0x000fe4000001ff00 */
[----:B------:R-:W-:Y:S01]  /*14b0*/  MOV R80, RZ ;  /* 0x000000ff00507202 */ /* 0x000fe20000000f00 */
[----:B------:R1:W5:Y:S01]  /*14c0*/  @!P0 LDG.E R53, desc[UR4][R62.64] ;  /* 0x000000043e358981 */ /* 0x000362000c1e1900 */
[----:B0-----:R-:W-:-:S03]  /*14d0*/  IMAD.WIDE R72, R85, 0x4, R58 ;  /* 0x0000000455487825 */ /* 0x001fc600078e023a */
[----:B------:R0:W5:Y:S01]  /*14e0*/  @!P0 LDG.E.EL R51, desc[UR4][R70.64] ;  /* 0x0000000446338981 */ /* 0x000162000c2e1900 */
[----:B------:R-:W-:-:S03]  /*14f0*/  IMAD.WIDE R66, R105, 0x4, R60 ;  /* 0x0000000469427825 */ /* 0x000fc600078e023c */
[----:B------:R-:W5:Y:S01]  /*1500*/  @!P0 LDG.E R55, desc[UR4][R72.64] ;  /* 0x0000000448378981 */ /* 0x000f62000c1e1900 */
[----:B-1----:R-:W-:Y:S01]  /*1510*/  IMAD.WIDE R62, R83, 0x4, R58 ;  /* 0x00000004533e7825 */ /* 0x002fe200078e023a */
[----:B------:R-:W-:-:S03]  /*1520*/  CS2R R82, SRZ ;  /* 0x0000000000527805 */ /* 0x000fc6000001ff00 */
[----:B0-----:R-:W-:Y:S01]  /*1530*/  IMAD.WIDE R70, R103, 0x4, R60 ;  /* 0x0000000467467825 */ /* 0x001fe200078e023c */
[----:B------:R0:W5:Y:S03]  /*1540*/  @!P0 LDG.E.EL R74, desc[UR4][R62.64] ;  /* 0x000000043e4a8981 */ /* 0x000166000c2e1900 */
[----:B------:R-:W-:Y:S01]  /*1550*/  IMAD.WIDE R64, R81, 0x4, R58 ;  /* 0x0000000451407825 */ /* 0x000fe200078e023a */
[----:B------:R-:W-:Y:S01]  /*1560*/  HFMA2.MMA R81, -RZ, RZ, 0, 0 ;  /* 0x00000000ff517435 */ /* 0x000fe200000001ff */
[----:B------:R1:W5:Y:S02]  /*1570*/  @!P0 LDG.E.EL R80, desc[UR4][R70.64] ;  /* 0x0000000446508981 */ /* 0x000364000c2e1900 */
[----:B------:R-:W-:Y:S02]  /*1580*/  IMAD.WIDE R68, R117, 0x4, R60 ;  /* 0x0000000475447825 */ /* 0x000fe400078e023c */
[----:B------:R1:W5:Y:S01]  /*1590*/  @!P0 LDG.E.EL R83, desc[UR4][R66.64] ;  /* 0x0000000442538981 */ /* 0x000362000c2e1900 */
[----:B------:R-:W-:Y:S01]  /*15a0*/  CS2R R84, SRZ ;  /* 0x0000000000547805 */ /* 0x000fe2000001ff00 */
[----:B0-----:R-:W-:-:S02]  /*15b0*/  IMAD.WIDE R62, R87, 0x4, R58 ;  /* 0x00000004573e7825 */ /* 0x001fc400078e023a */
[----:B------:R-:W5:Y:S02]  /*15c0*/  @!P0 LDG.E.EL R75, desc[UR4][R64.64] ;  /* 0x00000004404b8981 */ /* 0x000f64000c2e1900 */
[--C-:B-1----:R-:W-:Y:S02]  /*15d0*/  IMAD.WIDE R70, R115, 0x4, R60.reuse ;  /* 0x0000000473467825 */ /* 0x102fe400078e023c */
[----:B------:R0:W5:Y:S02]  /*15e0*/  @!P0 LDG.E R82, desc[UR4][R68.64] ;  /* 0x0000000444528981 */ /* 0x000164000c1e1900 */
[----:B------:R-:W-:Y:S02]  /*15f0*/  IMAD.WIDE R72, R111, 0x4, R60 ;  /* 0x000000046f487825 */ /* 0x000fe400078e023c */
[----:B------:R-:W5:Y:S01]  /*1600*/  @!P0 LDG.E R81, desc[UR4][R62.64] ;  /* 0x000000043e518981 */ /* 0x000f62000c1e1900 */
[----:B------:R-:W-:-:S03]  /*1610*/  CS2R R88, SRZ ;  /* 0x0000000000587805 */ /* 0x000fc6000001ff00 */
[----:B------:R1:W5:Y:S01]  /*1620*/  @!P0 LDG.E R84, desc[UR4][R70.64] ;  /* 0x0000000446548981 */ /* 0x000362000c1e1900 */
[--C-:B------:R-:W-:Y:S01]  /*1630*/  IMAD.WIDE R66, R109, 0x4, R60.reuse ;  /* 0x000000046d427825 */ /* 0x100fe200078e023c */
[----:B------:R-:W-:Y:S02]  /*1640*/  CS2R R86, SRZ ;  /* 0x0000000000567805 */ /* 0x000fe4000001ff00 */
[----:B------:R1:W5:Y:S01]  /*1650*/  @!P0 LDG.E.EL R85, desc[UR4][R72.64] ;  /* 0x0000000448558981 */ /* 0x000362000c2e1900 */
[--C-:B0-----:R-:W-:Y:S01]  /*1660*/  IMAD.WIDE R68, R113, 0x4, R60.reuse ;  /* 0x0000000471447825 */ /* 0x101fe200078e023c */
[----:B------:R-:W-:Y:S02]  /*1670*/  MOV R90, RZ ;  /* 0x000000ff005a7202 */ /* 0x000fe40000000f00 */
[----:B------:R-:W5:Y:S01]  /*1680*/  @!P0 LDG.E.EL R88, desc[UR4][R66.64] ;  /* 0x0000000442588981 */ /* 0x000f62000c2e1900 */
[----:B-1----:R-:W-:-:S03]  /*1690*/  IMAD.WIDE R70, R79, 0x4, R60 ;  /* 0x000000044f467825 */ /* 0x002fc600078e023c */
[----:B------:R-:W5:Y:S01]  /*16a0*/  @!P0 LDG.E R89, desc[UR4][R68.64] ;  /* 0x0000000444598981 */ /* 0x000f62000c1e1900 */
[----:B------:R-:W-:-:S03]  /*16b0*/  IMAD.WIDE R72, R91, 0x4, R58 ;  /* 0x000000045b487825 */ /* 0x000fc600078e023a */
[----:B------:R0:W5:Y:S04]  /*16c0*/  @!P0 LDG.E R90, desc[UR4][R70.64] ;  /* 0x00000004465a8981 */ /* 0x000168000c1e1900 */
[----:B------:R-:W5:Y:S01]  /*16d0*/  @!P0 LDG.E R86, desc[UR4][R72.64] ;  /* 0x0000000448568981 */ /* 0x000f62000c1e1900 */
[--C-:B------:R-:W-:Y:S01]  /*16e0*/  IMAD.WIDE R64, R119, 0x4, R60.reuse ;  /* 0x0000000477407825 */ /* 0x100fe200078e023c */
[----:B------:R-:W-:Y:S02]  /*16f0*/  CS2R R92, SRZ ;  /* 0x00000000005c7805 */ /* 0x000fe4000001ff00 */
[----:B------:R-:W-:Y:S01]  /*1700*/  CS2R R94, SRZ ;  /* 0x00000000005e7805 */ /* 0x000fe2000001ff00 */
[----:B------:R-:W-:Y:S01]  /*1710*/  IMAD.WIDE R62, R107, 0x4, R60 ;  /* 0x000000046b3e7825 */ /* 0x000fe200078e023c */
[----:B------:R1:W5:Y:S01]  /*1720*/  @!P0 LDG.E R87, desc[UR4][R64.64] ;  /* 0x0000000440578981 */ /* 0x000362000c1e1900 */
[----:B------:R-:W-:-:S02]  /*1730*/  HFMA2.MMA R91, -RZ, RZ, 0, 0 ;  /* 0x00000000ff5b7435 */ /* 0x000fc400000001ff */
[--C-:B0-----:R-:W-:Y:S01]  /*1740*/  IMAD.WIDE R70, R103, 0x4, R58.reuse ;  /* 0x0000000467467825 */ /* 0x101fe200078e023a */
[----:B------:R0:W5:Y:S03]  /*1750*/  @!P0 LDG.E R93, desc[UR4][R62.64] ;  /* 0x000000043e5d8981 */ /* 0x000166000c1e1900 */
[----:B------:R-:W-:Y:S01]  /*1760*/  IMAD.WIDE R68, R105, 0x4, R58 ;  /* 0x0000000469447825 */ /* 0x000fe200078e023a */
[----:B------:R-:W-:Y:S01]  /*1770*/  MOV R106, RZ ;  /* 0x000000ff006a7202 */ /* 0x000fe20000000f00 */
[----:B------:R-:W5:Y:S02]  /*1780*/  @!P0 LDG.E.EL R95, desc[UR4][R70.64] ;  /* 0x00000004465f8981 */ /* 0x000f64000c2e1900 */
[----:B-1----:R-:W-:Y:S02]  /*1790*/  IMAD.WIDE R64, R77, 0x4, R60 ;  /* 0x000000044d407825 */ /* 0x002fe400078e023c */
[----:B------:R-:W5:Y:S02]  /*17a0*/  @!P0 LDG.E.EL R94, desc[UR4][R68.64] ;  /* 0x00000004445e8981 */ /* 0x000f64000c2e1900 */
[----:B0-----:R-:W-:-:S02]  /*17b0*/  IMAD.WIDE R62, R117, 0x4, R58 ;  /* 0x00000004753e7825 */ /* 0x001fc400078e023a */
[----:B------:R0:W5:Y:S01]  /*17c0*/  @!P0 LDG.E R92, desc[UR4][R64.64] ;  /* 0x00000004405c8981 */ /* 0x000162000c1e1900 */
[----:B------:R-:W-:Y:S01]  /*17d0*/  CS2R R104, SRZ ;  /* 0x0000000000687805 */ /* 0x000fe2000001ff00 */
[----:B------:R-:W-:Y:S02]  /*17e0*/  IMAD.WIDE R66, R119, 0x4, R58 ;  /* 0x0000000477427825 */ /* 0x000fe400078e023a */
[----:B------:R-:W5:Y:S01]  /*17f0*/  @!P0 LDG.E R106, desc[UR4][R62.64] ;  /* 0x000000043e6a8981 */ /* 0x000f62000c1e1900 */
[----:B------:R-:W-:-:S03]  /*1800*/  CS2R R102, SRZ ;  /* 0x0000000000667805 */ /* 0x000fc6000001ff00 */
[----:B------:R1:W5:Y:S01]  /*1810*/  @!P0 LDG.E R91, desc[UR4][R66.64] ;  /* 0x00000004425b8981 */ /* 0x000362000c1e1900 */
[----:B0-----:R-:W-:Y:S01]  /*1820*/  IMAD.WIDE R64, R115, 0x4, R58 ;  /* 0x0000000473407825 */ /* 0x001fe200078e023a */
[----:B------:R-:W-:-:S04]  /*1830*/  HFMA2.MMA R112, -RZ, RZ, 0, 0 ;  /* 0x00000000ff707435 */ /* 0x000fc800000001ff */
[----:B------:R0:W5:Y:S01]  /*1840*/  @!P0 LDG.E R105, desc[UR4][R64.64] ;  /* 0x0000000440698981 */ /* 0x000162000c1e1900 */
[----:B-1----:R-:W-:-:S04]  /*1850*/  IMAD.WIDE R66, R111, 0x4, R58 ;  /* 0x000000046f427825 */ /* 0x002fc800078e023a */
[----:B------:R-:W-:Y:S01]  /*1860*/  IMAD.WIDE R68, R109, 0x4, R58 ;  /* 0x000000046d447825 */ /* 0x000fe200078e023a */
[----:B------:R1:W5:Y:S01]  /*1870*/  @!P0 LDG.E.EL R103, desc[UR4][R66.64] ;  /* 0x0000000442678981 */ /* 0x000362000c2e1900 */
[----:B------:R-:W-:Y:S02]  /*1880*/  CS2R R110, SRZ ;  /* 0x00000000006e7805 */ /* 0x000fe4000001ff00 */
[----:B------:R-:W-:Y:S01]  /*1890*/  IMAD.WIDE R72, R99, 0x4, R60 ;  /* 0x0000000463487825 */ /* 0x000fe200078e023c */
[----:B------:R-:W5:Y:S03]  /*18a0*/  @!P0 LDG.E.EL R102, desc[UR4][R68.64] ;  /* 0x0000000444668981 */ /* 0x000f66000c2e1900 */
[----:B0-----:R-:W-:Y:S01]  /*18b0*/  IMAD.WIDE R64, R113, 0x4, R58 ;  /* 0x0000000471407825 */ /* 0x001fe200078e023a */
[----:B------:R-:W-:Y:S01]  /*18c0*/  CS2R R108, SRZ ;  /* 0x00000000006c7805 */ /* 0x000fe2000001ff00 */
[----:B------:R0:W5:Y:S02]  /*18d0*/  @!P0 LDG.E R104, desc[UR4][R72.64] ;  /* 0x0000000448688981 */ /* 0x000164000c1e1900 */
[----:B------:R-:W-:-:S02]  /*18e0*/  IMAD.WIDE R70, R97, 0x4, R60 ;  /* 0x0000000461467825 */ /* 0x000fc400078e023c */
[----:B------:R-:W5:Y:S02]  /*18f0*/  @!P0 LDG.E R112, desc[UR4][R64.64] ;  /* 0x0000000440708981 */ /* 0x000f64000c1e1900 */
[----:B------:R-:W-:Y:S02]  /*1900*/  IMAD.WIDE R62, R7, 0x4, R60 ;  /* 0x00000004073e7825 */ /* 0x000fe400078e023c */
[----:B------:R-:W5:Y:S02]  /*1910*/  @!P0 LDG.E R111, desc[UR4][R70.64] ;  /* 0x00000004466f8981 */ /* 0x000f64000c1e1900 */
[----:B-1----:R-:W-:Y:S02]  /*1920*/  IMAD.WIDE R66, R79, 0x4, R58 ;  /* 0x000000044f427825 */ /* 0x002fe400078e023a */
[----:B------:R1:W5:Y:S02]  /*1930*/  @!P0 LDG.E R108, desc[UR4][R62.64] ;  /* 0x000000043e6c8981 */ /* 0x000364000c1e1900 */
[----:B0-----:R-:W-:-:S02]  /*1940*/  IMAD.WIDE R72, R10, 0x4, R60 ;  /* 0x000000040a487825 */ /* 0x001fc400078e023c */
[----:B------:R-:W5:Y:S01]  /*1950*/  @!P0 LDG.E R110, desc[UR4][R66.64] ;  /* 0x00000004426e8981 */ /* 0x000f62000c1e1900 */
[----:B------:R-:W-:-:S03]  /*1960*/  CS2R R114, SRZ ;  /* 0x0000000000727805 */ /* 0x000fc6000001ff00 */
[----:B------:R0:W5:Y:S01]  /*1970*/  @!P0 LDG.E R109, desc[UR4][R72.64] ;  /* 0x00000004486d8981 */ /* 0x000162000c1e1900 */
[----:B-1----:R-:W-:Y:S01]  /*1980*/  IADD3 R62, P2, R100, UR8, RZ ;  /* 0x00000008643e7c10 */ /* 0x002fe2000ff5e0ff */
[----:B------:R-:W-:-:S03]  /*1990*/  IMAD.WIDE R68, R107, 0x4, R58 ;  /* 0x000000046b447825 */ /* 0x000fc600078e023a */
[----:B------:R-:W-:Y:S01]  /*19a0*/  IADD3.X R63, R96, UR9, RZ, P2, !PT ;  /* 0x00000009603f7c10 */ /* 0x000fe200097fe4ff */
[----:B------:R-:W-:Y:S01]  /*19b0*/  HFMA2.MMA R96, -RZ, RZ, 0, 0 ;  /* 0x00000000ff607435 */ /* 0x000fe200000001ff */
[----:B------:R-:W-:Y:S01]  /*19c0*/  IMAD.WIDE R76, R77, 0x4, R58 ;  /* 0x000000044d4c7825 */ /* 0x000fe200078e023a */
[----:B------:R-:W-:Y:S01]  /*19d0*/  MOV R113, RZ ;  /* 0x000000ff00717202 */ /* 0x000fe20000000f00 */
[----:B------:R1:W5:Y:S02]  /*19e0*/  @!P0 LDG.E R114, desc[UR4][R68.64] ;  /* 0x0000000444728981 */ /* 0x000364000c1e1900 */
[----:B------:R-:W-:Y:S01]  /*19f0*/  IMAD.WIDE R78, R14, 0x4, R60 ;  /* 0x000000040e4e7825 */ /* 0x000fe200078e023c */
[----:B------:R-:W-:Y:S01]  /*1a00*/  IADD3 R60, P1, R101, UR8, RZ ;  /* 0x00000008653c7c10 */ /* 0x000fe2000ff3e0ff */
[----:B------:R1:W5:Y:S02]  /*1a10*/  @!P0 LDG.E R115, desc[UR4][R76.64] ;  /* 0x000000044c738981 */ /* 0x000364000c1e1900 */
[----:B------:R-:W-:Y:S01]  /*1a20*/  IMAD.WIDE R64, R99, 0x4, R58 ;  /* 0x0000000463407825 */ /* 0x000fe200078e023a */
[----:B0-----:R-:W-:-:S02]  /*1a30*/  CS2R R72, SRZ ;  /* 0x0000000000487805 */ /* 0x001fc4000001ff00 */
[----:B------:R-:W-:Y:S01]  /*1a40*/  IADD3.X R61, R98, UR9, RZ, P1, !PT ;  /* 0x00000009623d7c10 */ /* 0x000fe20008ffe4ff */
[----:B------:R0:W5:Y:S01]  /*1a50*/  @!P0 LDG.E R113, desc[UR4][R78.64] ;  /* 0x000000044e718981 */ /* 0x000162000c1e1900 */
[----:B------:R-:W-:-:S03]  /*1a60*/  IMAD.WIDE R66, R97, 0x4, R58 ;  /* 0x0000000461427825 */ /* 0x000fc600078e023a */
[----:B------:R-:W5:Y:S01]  /*1a70*/  @!P0 LDG.E R96, desc[UR4][R64.64] ;  /* 0x0000000440608981 */ /* 0x000f62000c1e1900 */
[--C-:B-1----:R-:W-:Y:S01]  /*1a80*/  IMAD.WIDE R68, R10, 0x4, R58.reuse ;  /* 0x000000040a447825 */ /* 0x102fe200078e023a */
[----:B------:R-:W-:Y:S02]  /*1a90*/  CS2R R76, SRZ ;  /* 0x00000000004c7805 */ /* 0x000fe4000001ff00 */
[----:B------:R-:W5:Y:S01]  /*1aa0*/  @!P0 LDG.E.EL R73, desc[UR4][R60.64+0x3c] ;  /* 0x00003c043c498981 */ /* 0x000f62000c2e1900 */
[----:B0-----:R-:W-:Y:S01]  /*1ab0*/  CS2R R78, SRZ ;  /* 0x00000000004e7805 */ /* 0x001fe2000001ff00 */
[--C-:B------:R-:W-:Y:S01]  /*1ac0*/  IMAD.WIDE R70, R7, 0x4, R58.reuse ;  /* 0x0000000407467825 */ /* 0x100fe200078e023a */
[----:B------:R-:W-:Y:S01]  /*1ad0*/  HFMA2.MMA R10, -RZ, RZ, 0, 0 ;  /* 0x00000000ff0a7435 */ /* 0x000fe200000001ff */
[----:B------:R-:W5:Y:S02]  /*1ae0*/  @!P0 LDG.E.EL R72, desc[UR4][R62.64+0x3c] ;  /* 0x00003c043e488981 */ /* 0x000f64000c2e1900 */
[----:B------:R-:W-:Y:S01]  /*1af0*/  IMAD.WIDE R58, R14, 0x4, R58 ;  /* 0x000000040e3a7825 */ /* 0x000fe200078e023a */
[----:B------:R-:W-:Y:S01]  /*1b00*/  MOV R14, RZ ;  /* 0x000000ff000e7202 */ /* 0x000fe20000000f00 */
[----:B------:R0:W5:Y:S04]  /*1b10*/  @!P0 LDG.E R78, desc[UR4][R66.64] ;  /* 0x00000004424e8981 */ /* 0x000168000c1e1900 */
[----:B------:R1:W5:Y:S04]  /*1b20*/  @!P0 LDG.E R76, desc[UR4][R68.64] ;  /* 0x00000004444c8981 */ /* 0x000368000c1e1900 */
[----:B------:R1:W5:Y:S04]  /*1b30*/  @!P0 LDG.E R14, desc[UR4][R70.64] ;  /* 0x00000004460e8981 */ /* 0x000368000c1e1900 */
[----:B------:R1:W5:Y:S01]  /*1b40*/  @!P0 LDG.E R10, desc[UR4][R58.64] ;  /* 0x000000043a0a8981 */ /* 0x000362000c1e1900 */
[----:B0-----:R-:W-:-:S02]  /*1b50*/  IADD3 R67, R6, 0x12, RZ ;  /* 0x0000001206437810 */ /* 0x001fc40007ffe0ff */
[----:B------:R-:W-:Y:S02]  /*1b60*/  CS2R R98, SRZ ;  /* 0x0000000000627805 */ /* 0x000fe4000001ff00 */
[----:B------:R-:W-:Y:S01]  /*1b70*/  IADD3 R65, R6, 0x13, RZ ;  /* 0x0000001306417810 */ /* 0x000fe20007ffe0ff */
[--C-:B------:R-:W-:Y:S01]  /*1b80*/  IMAD.WIDE R66, R67, 0x4, R56.reuse ;  /* 0x0000000443427825 */ /* 0x100fe200078e0238 */
[----:B------:R-:W-:Y:S02]  /*1b90*/  IADD3 R61, R5, 0x19, RZ ;  /* 0x00000019053d7810 */ /* 0x000fe40007ffe0ff */
[----:B------:R-:W-:Y:S01]  /*1ba0*/  IADD3 R63, R6, 0x18, RZ ;  /* 0x00000018063f7810 */ /* 0x000fe20007ffe0ff */
[--C-:B------:R-:W-:Y:S01]  /*1bb0*/  IMAD.WIDE R64, R65, 0x4, R56.reuse ;  /* 0x0000000441407825 */ /* 0x100fe200078e0238 */
[----:B------:R-:W-:Y:S01]  /*1bc0*/  IADD3 R7, R5, 0x1a, RZ ;  /* 0x0000001a05077810 */ /* 0x000fe20007ffe0ff */
[----:B------:R0:W5:Y:S01]  /*1bd0*/  @!P0 LDG.E R99, desc[UR4][R66.64] ;  /* 0x0000000442638981 */ /* 0x000162000c1e1900 */
[----:B------:R-:W-:Y:S01]  /*1be0*/  MOV R97, RZ ;  /* 0x000000ff00617202 */ /* 0x000fe20000000f00 */
[--C-:B------:R-:W-:Y:S01]  /*1bf0*/  IMAD.WIDE R60, R61, 0x4, R56.reuse ;  /* 0x000000043d3c7825 */ /* 0x100fe200078e0238 */
[----:B-1----:R-:W-:Y:S01]  /*1c00*/  IADD3 R69, R6, 0x19, RZ ;  /* 0x0000001906457810 */ /* 0x002fe20007ffe0ff */
[----:B------:R-:W5:Y:S01]  /*1c10*/  @!P0 LDG.E R79, desc[UR4][R64.64] ;  /* 0x00000004404f8981 */ /* 0x000f62000c1e1900 */
[----:B------:R-:W-:Y:S01]  /*1c20*/  IADD3 R71, R5, 0x1b, RZ ;  /* 0x0000001b05477810 */ /* 0x000fe20007ffe0ff */
[--C-:B------:R-:W-:Y:S01]  /*1c30*/  IMAD.WIDE R62, R63, 0x4, R56.reuse ;  /* 0x000000043f3e7825 */ /* 0x100fe200078e0238 */
[----:B------:R-:W-:Y:S01]  /*1c40*/  HFMA2.MMA R5, -RZ, RZ, 0, 0 ;  /* 0x00000000ff057435 */ /* 0x000fe200000001ff */
[----:B------:R-:W-:Y:S01]  /*1c50*/  MOV R70, RZ ;  /* 0x000000ff00467202 */ /* 0x000fe20000000f00 */
[----:B------:R1:W5:Y:S01]  /*1c60*/  @!P0 LDG.E R98, desc[UR4][R60.64] ;  /* 0x000000043c628981 */ /* 0x000362000c1e1900 */
[----:B------:R-:W-:Y:S01]  /*1c70*/  IMAD.WIDE R58, R7, 0x4, R56 ;  /* 0x00000004073a7825 */ /* 0x000fe200078e0238 */
[----:B------:R-:W-:-:S02]  /*1c80*/  IADD3 R7, R6, 0x1a, RZ ;  /* 0x0000001a06077810 */ /* 0x000fc40007ffe0ff */
[----:B------:R-:W5:Y:S01]  /*1c90*/  @!P0 LDG.E R97, desc[UR4][R62.64] ;  /* 0x000000043e618981 */ /* 0x000f62000c1e1900 */
[--C-:B------:R-:W-:Y:S01]  /*1ca0*/  IMAD.WIDE R68, R69, 0x4, R56.reuse ;  /* 0x0000000445447825 */ /* 0x100fe200078e0238 */
[----:B0-----:R-:W-:Y:S02]  /*1cb0*/  IADD3 R67, R6, 0x1b, RZ ;  /* 0x0000001b06437810 */ /* 0x001fe40007ffe0ff */
[----:B------:R0:W5:Y:S01]  /*1cc0*/  @!P0 LDG.E R77, desc[UR4][R58.64] ;  /* 0x000000043a4d8981 */ /* 0x000162000c1e1900 */
[----:B------:R-:W-:-:S03]  /*1cd0*/  IMAD.WIDE R6, R7, 0x4, R56 ;  /* 0x0000000407067825 */ /* 0x000fc600078e0238 */
[----:B------:R-:W5:Y:S01]  /*1ce0*/  @!P0 LDG.E R70, desc[UR4][R68.64] ;  /* 0x0000000444468981 */ /* 0x000f62000c1e1900 */
[----:B-1----:R-:W-:Y:S01]  /*1cf0*/  IMAD.WIDE R60, R71, 0x4, R56 ;  /* 0x00000004473c7825 */ /* 0x002fe200078e0238 */
[----:B0-----:R-:W-:-:S04]  /*1d00*/  CS2R R58, SRZ ;  /* 0x00000000003a7805 */ /* 0x001fc8000001ff00 */
[----:B------:R-:W5:Y:S01]  /*1d10*/  @!P0 LDG.E R5, desc[UR4][R60.64] ;  /* 0x000000043c058981 */ /* 0x000f62000c1e1900 */
[----:B------:R-:W-:-:S03]  /*1d20*/  IMAD.WIDE R56, R67, 0x4, R56 ;  /* 0x0000000443387825 */ /* 0x000fc600078e0238 */
[----:B------:R3:W5:Y:S04]  /*1d30*/  @!P0 LDG.E R58, desc[UR4][R6.64] ;  /* 0x00000004063a8981 */ /* 0x000768000c1e1900 */
[----:B------:R-:W5:Y:S01]  /*1d40*/  @!P0 LDG.E R59, desc[UR4][R56.64] ;  /* 0x00000004383b8981 */ /* 0x000f62000c1e1900 */
[----:B--2---:R-:W-:-:S04]  /*1d50*/  FADD R21, R21, R20 ;  /* 0x0000001415157221 */ /* 0x004fc80000000000 */
[----:B------:R-:W-:-:S04]  /*1d60*/  FADD R21, R21, R22 ;  /* 0x0000001615157221 */ /* 0x000fc80000000000 */
[----:B------:R-:W-:-:S04]  /*1d70*/  FADD R24, R21, R24 ;  /* 0x0000001815187221 */ /* 0x000fc80000000000 */
[----:B------:R-:W-:Y:S01]  /*1d80*/  FADD R25, R24, R25 ;  /* 0x0000001918197221 */ /* 0x000fe20000000000 */
[C---:B---3--:R-:W-:Y:S01]  /*1d90*/  FMUL R7, R45.reuse, R45 ;  /* 0x0000002d2d077220 */ /* 0x048fe20000400000 */
[----:B----4-:R-:W-:-:S03]  /*1da0*/  FADD R45, R45, R44 ;  /* 0x0000002c2d2d7221 */ /* 0x010fc60000000000 */
[----:B------:R-:W-:Y:S01]  /*1db0*/  FFMA R21, R44, R44, R7 ;  /* 0x0000002c2c157223 */ /* 0x000fe20000000007 */
[C---:B-----5:R-:W-:Y:S01]  /*1dc0*/  FMUL R20, R50.reuse, R50 ;  /* 0x0000003232147220 */ /* 0x060fe20000400000 */
[----:B------:R-:W-:Y:S01]  /*1dd0*/  FADD R22, R45, R46 ;  /* 0x0000002e2d167221 */ /* 0x000fe20000000000 */
[----:B------:R-:W-:Y:S02]  /*1de0*/  FADD R7, R50, R49 ;  /* 0x0000003132077221 */ /* 0x000fe40000000000 */
[----:B------:R-:W-:Y:S01]  /*1df0*/  FFMA R49, R49, R49, R20 ;  /* 0x0000003131317223 */ /* 0x000fe20000000014 */
[----:B------:R-:W-:Y:S01]  /*1e00*/  FFMA R46, R46, R46, R21 ;  /* 0x0000002e2e2e7223 */ /* 0x000fe20000000015 */
[----:B------:R-:W-:Y:S01]  /*1e10*/  FADD R20, R7, R54 ;  /* 0x0000003607147221 */ /* 0x000fe20000000000 */
[----:B------:R-:W-:Y:S02]  /*1e20*/  FADD R7, R22, R47 ;  /* 0x0000002f16077221 */ /* 0x000fe40000000000 */
[----:B------:R-:W-:-:S02]  /*1e30*/  FFMA R47, R47, R47, R46 ;  /* 0x0000002f2f2f7223 */ /* 0x000fc4000000002e */
[----:B------:R-:W-:Y:S02]  /*1e40*/  FADD R22, R7, R48 ;  /* 0x0000003007167221 */ /* 0x000fe40000000000 */
[----:B------:R-:W-:Y:S01]  /*1e50*/  FFMA R48, R48, R48, R47 ;  /* 0x0000003030307223 */ /* 0x000fe2000000002f */
[----:B------:R-:W-:Y:S01]  /*1e60*/  FADD R21, R20, R55 ;  /* 0x0000003714157221 */ /* 0x000fe20000000000 */
[----:B------:R-:W-:Y:S02]  /*1e70*/  FADD R7, R22, R51 ;  /* 0x0000003316077221 */ /* 0x000fe40000000000 */
[----:B------:R-:W-:Y:S01]  /*1e80*/  FFMA R51, R51, R51, R48 ;  /* 0x0000003333337223 */ /* 0x000fe20000000030 */
[----:B------:R-:W-:Y:S01]  /*1e90*/  FADD R20, R21, R74 ;  /* 0x0000004a15147221 */ /* 0x000fe20000000000 */
[----:B------:R-:W-:Y:S02]  /*1ea0*/  FADD R22, R7, R52 ;  /* 0x0000003407167221 */ /* 0x000fe40000000000 */
[----:B------:R-:W-:Y:S01]  /*1eb0*/  FFMA R52, R52, R52, R51 ;  /* 0x0000003434347223 */ /* 0x000fe20000000033 */
[C---:B------:R-:W-:Y:S01]  /*1ec0*/  FADD R21, R80.reuse, R83 ;  /* 0x0000005350157221 */ /* 0x040fe20000000000 */
[----:B------:R-:W-:Y:S01]  /*1ed0*/  FMUL R24, R80, R80 ;  /* 0x0000005050187220 */ /* 0x000fe20000400000 */
[----:B------:R-:W-:Y:S01]  /*1ee0*/  FADD R20, R20, R75 ;  /* 0x0000004b14147221 */ /* 0x000fe20000000000 */
[----:B------:R-:W-:Y:S01]  /*1ef0*/  FFMA R54, R54, R54, R49 ;  /* 0x0000003636367223 */ /* 0x000fe20000000031 */
[----:B------:R-:W-:Y:S01]  /*1f00*/  FADD R21, R21, R82 ;  /* 0x0000005215157221 */ /* 0x000fe20000000000 */
[----:B------:R-:W-:Y:S01]  /*1f10*/  FADD R26, R25, R26 ;  /* 0x0000001a191a7221 */ /* 0x000fe20000000000 */
[----:B------:R-:W-:Y:S01]  /*1f20*/  FFMA R83, R83, R83, R24 ;  /* 0x0000005353537223 */ /* 0x000fe20000000018 */
[----:B------:R-:W-:Y:S01]  /*1f30*/  FADD R7, R20, R81 ;  /* 0x0000005114077221 */ /* 0x000fe20000000000 */
[----:B------:R-:W-:Y:S01]  /*1f40*/  FADD R25, R22, R53 ;  /* 0x0000003516197221 */ /* 0x000fe20000000000 */
[----:B------:R-:W-:Y:S01]  /*1f50*/  FFMA R53, R53, R53, R52 ;  /* 0x0000003535357223 */ /* 0x000fe20000000034 */
[----:B------:R-:W-:Y:S01]  /*1f60*/  FADD R20, R21, R84 ;  /* 0x0000005415147221 */ /* 0x000fe20000000000 */
[----:B------:R-:W-:Y:S01]  /*1f70*/  FFMA R55, R55, R55, R54 ;  /* 0x0000003737377223 */ /* 0x000fe20000000036 */
[----:B------:R-:W-:-:S02]  /*1f80*/  FFMA R83, R82, R82, R83 ;  /* 0x0000005252537223 */ /* 0x000fc40000000053 */
[----:B------:R-:W-:Y:S01]  /*1f90*/  FADD R21, R20, R85 ;  /* 0x0000005514157221 */ /* 0x000fe20000000000 */
[----:B------:R-:W-:Y:S01]  /*1fa0*/  FADD R25, R25, R8 ;  /* 0x0000000819197221 */ /* 0x000fe20000000000 */
[----:B------:R-:W-:Y:S01]  /*1fb0*/  FFMA R53, R8, R8, R53 ;  /* 0x0000000808357223 */ /* 0x000fe20000000035 */
[----:B------:R-:W-:Y:S01]  /*1fc0*/  FFMA R74, R74, R74, R55 ;  /* 0x0000004a4a4a7223 */ /* 0x000fe20000000037 */
[----:B------:R-:W-:Y:S01]  /*1fd0*/  FADD R8, R21, R88 ;  /* 0x0000005815087221 */ /* 0x000fe20000000000 */
[----:B------:R-:W-:Y:S01]  /*1fe0*/  FFMA R84, R84, R84, R83 ;  /* 0x0000005454547223 */ /* 0x000fe20000000053 */
[----:B------:R-:W-:Y:S01]  /*1ff0*/  FADD R20, R25, R16 ;  /* 0x0000001019147221 */ /* 0x000fe20000000000 */
[----:B------:R-:W-:Y:S01]  /*2000*/  FFMA R22, R16, R16, R53 ;  /* 0x0000001010167223 */ /* 0x000fe20000000035 */
[----:B------:R-:W-:Y:S01]  /*2010*/  FFMA R74, R75, R75, R74 ;  /* 0x0000004b4b4a7223 */ /* 0x000fe2000000004a */
[----:B------:R-:W-:-:S03]  /*2020*/  FFMA R85, R85, R85, R84 ;  /* 0x0000005555557223 */ /* 0x000fc60000000054 */
[----:B------:R-:W-:Y:S01]  /*2030*/  FFMA R81, R81, R81, R74 ;  /* 0x0000005151517223 */ /* 0x000fe2000000004a */
[----:B------:R-:W-:Y:S01]  /*2040*/  FADD R16, R7, R86 ;  /* 0x0000005607107221 */ /* 0x000fe20000000000 */
[----:B------:R-:W-:Y:S01]  /*2050*/  FADD R7, R8, R89 ;  /* 0x0000005908077221 */ /* 0x000fe20000000000 */
[----:B------:R-:W-:-:S03]  /*2060*/  FFMA R88, R88, R88, R85 ;  /* 0x0000005858587223 */ /* 0x000fc60000000055 */
[----:B------:R-:W-:Y:S01]  /*2070*/  FADD R7, R7, R90 ;  /* 0x0000005a07077221 */ /* 0x000fe20000000000 */
[----:B------:R-:W-:Y:S01]  /*2080*/  FFMA R86, R86, R86, R81 ;  /* 0x0000005656567223 */ /* 0x000fe20000000051 */
[----:B------:R-:W-:Y:S02]  /*2090*/  FFMA R89, R89, R89, R88 ;  /* 0x0000005959597223 */ /* 0x000fe40000000058 */
[----:B------:R-:W-:Y:S01]  /*20a0*/  FADD R7, R7, R4 ;  /* 0x0000000407077221 */ /* 0x000fe20000000000 */
[----:B------:R-:W-:Y:S01]  /*20b0*/  FADD R16, R16, R11 ;  /* 0x0000000b10107221 */ /* 0x000fe20000000000 */
[----:B------:R-:W-:Y:S01]  /*20c0*/  FFMA R86, R11, R11, R86 ;  /* 0x0000000b0b567223 */ /* 0x000fe20000000056 */
[----:B------:R-:W-:Y:S01]  /*20d0*/  FFMA R89, R90, R90, R89 ;  /* 0x0000005a5a597223 */ /* 0x000fe20000000059 */
[----:B------:R-:W-:Y:S01]  /*20e0*/  FADD R7, R7, R2 ;  /* 0x0000000207077221 */ /* 0x000fe20000000000 */
[----:B------:R-:W-:Y:S01]  /*20f0*/  FADD R16, R16, R15 ;  /* 0x0000000f10107221 */ /* 0x000fe20000000000 */
[----:B------:R-:W-:Y:S01]  /*2100*/  FFMA R86, R15, R15, R86 ;  /* 0x0000000f0f567223 */ /* 0x000fe20000000056 */
[----:B------:R-:W-:Y:S01]  /*2110*/  FFMA R89, R4, R4, R89 ;  /* 0x0000000404597223 */ /* 0x000fe20000000059 */
[----:B------:R-:W-:Y:S01]  /*2120*/  FADD R20, R20, R87 ;  /* 0x0000005714147221 */ /* 0x000fe20000000000 */
[----:B------:R-:W-:Y:S01]  /*2130*/  FFMA R22, R87, R87, R22 ;  /* 0x0000005757167223 */ /* 0x000fe20000000016 */
[----:B------:R-:W-:Y:S01]  /*2140*/  FADD R15, R7, R92 ;  /* 0x0000005c070f7221 */ /* 0x000fe20000000000 */
[C---:B------:R-:W-:Y:S01]  /*2150*/  FMUL R7, R95.reuse, R95 ;  /* 0x0000005f5f077220 */ /* 0x040fe20000400000 */
[----:B------:R-:W-:Y:S01]  /*2160*/  FADD R95, R95, R94 ;  /* 0x0000005e5f5f7221 */ /* 0x000fe20000000000 */
[----:B------:R-:W-:-:S03]  /*2170*/  FFMA R89, R2, R2, R89 ;  /* 0x0000000202597223 */ /* 0x000fc60000000059 */
[----:B------:R-:W-:Y:S01]  /*2180*/  FADD R2, R95, R106 ;  /* 0x0000006a5f027221 */ /* 0x000fe20000000000 */
[----:B------:R-:W-:Y:S01]  /*2190*/  FADD R20, R20, R93 ;  /* 0x0000005d14147221 */ /* 0x000fe20000000000 */
[----:B------:R-:W-:Y:S01]  /*21a0*/  FFMA R22, R93, R93, R22 ;  /* 0x0000005d5d167223 */ /* 0x000fe20000000016 */
[----:B------:R-:W-:Y:S02]  /*21b0*/  FFMA R7, R94, R94, R7 ;  /* 0x0000005e5e077223 */ /* 0x000fe40000000007 */
[----:B------:R-:W-:Y:S01]  /*21c0*/  FADD R20, R20, R3 ;  /* 0x0000000314147221 */ /* 0x000fe20000000000 */
[----:B------:R-:W-:Y:S01]  /*21d0*/  FFMA R22, R3, R3, R22 ;  /* 0x0000000303167223 */ /* 0x000fe20000000016 */
[----:B------:R-:W-:Y:S01]  /*21e0*/  FADD R2, R2, R105 ;  /* 0x0000006902027221 */ /* 0x000fe20000000000 */
[----:B------:R-:W-:Y:S01]  /*21f0*/  FFMA R106, R106, R106, R7 ;  /* 0x0000006a6a6a7223 */ /* 0x000fe20000000007 */
[----:B------:R-:W-:Y:S02]  /*2200*/  FADD R20, R20, R17 ;  /* 0x0000001114147221 */ /* 0x000fe40000000000 */
[----:B------:R-:W-:Y:S01]  /*2210*/  FADD R3, R2, R103 ;  /* 0x0000006702037221 */ /* 0x000fe20000000000 */
[----:B------:R-:W-:-:S03]  /*2220*/  FFMA R106, R105, R105, R106 ;  /* 0x00000069696a7223 */ /* 0x000fc6000000006a */
[----:B------:R-:W-:Y:S01]  /*2230*/  FADD R3, R3, R102 ;  /* 0x0000006603037221 */ /* 0x000fe20000000000 */
[----:B------:R-:W-:Y:S01]  /*2240*/  FFMA R103, R103, R103, R106 ;  /* 0x0000006767677223 */ /* 0x000fe2000000006a */
[----:B------:R-:W-:Y:S01]  /*2250*/  FFMA R22, R17, R17, R22 ;  /* 0x0000001111167223 */ /* 0x000fe20000000016 */
[----:B------:R-:W-:Y:S01]  /*2260*/  FADD R4, R15, R104 ;  /* 0x000000680f047221 */ /* 0x000fe20000000000 */
[----:B------:R-:W-:Y:S01]  /*2270*/  FADD R3, R3, R112 ;  /* 0x0000007003037221 */ /* 0x000fe20000000000 */
[----:B------:R-:W-:Y:S01]  /*2280*/  FFMA R103, R102, R102, R103 ;  /* 0x0000006666677223 */ /* 0x000fe20000000067 */
[----:B------:R-:W-:Y:S01]  /*2290*/  FADD R20, R20, R111 ;  /* 0x0000006f14147221 */ /* 0x000fe20000000000 */
[----:B------:R-:W-:Y:S02]  /*22a0*/  FADD R4, R4, R19 ;  /* 0x0000001304047221 */ /* 0x000fe40000000000 */
[----:B------:R-:W-:Y:S01]  /*22b0*/  FFMA R103, R112, R112, R103 ;  /* 0x0000007070677223 */ /* 0x000fe20000000067 */
[----:B------:R-:W-:Y:S01]  /*22c0*/  FADD R2, R3, R110 ;  /* 0x0000006e03027221 */ /* 0x000fe20000000000 */
[----:B------:R-:W-:-:S03]  /*22d0*/  FADD R20, R20, R109 ;  /* 0x0000006d14147221 */ /* 0x000fc60000000000 */
[----:B------:R-:W-:Y:S01]  /*22e0*/  FADD R7, R2, R9 ;  /* 0x0000000902077221 */ /* 0x000fe20000000000 */
[----:B------:R-:W-:Y:S01]  /*22f0*/  FFMA R22, R111, R111, R22 ;  /* 0x0000006f6f167223 */ /* 0x000fe20000000016 */
[----:B------:R-:W-:Y:S01]  /*2300*/  FADD R11, R16, R91 ;  /* 0x0000005b100b7221 */ /* 0x000fe20000000000 */
[----:B------:R-:W-:Y:S01]  /*2310*/  FMUL R20, R20, 0.0625 ;  /* 0x3d80000014147820 */ /* 0x000fe20000400000 */
[----:B------:R-:W-:Y:S01]  /*2320*/  FADD R15, R4, R23 ;  /* 0x00000017040f7221 */ /* 0x000fe20000000000 */
[----:B------:R-:W-:Y:S01]  /*2330*/  FFMA R110, R110, R110, R103 ;  /* 0x0000006e6e6e7223 */ /* 0x000fe20000000067 */
[----:B------:R-:W-:Y:S01]  /*2340*/  FADD R4, R7, R18 ;  /* 0x0000001207047221 */ /* 0x000fe20000000000 */
[----:B------:R-:W-:Y:S01]  /*2350*/  FFMA R22, R109, R109, R22 ;  /* 0x0000006d6d167223 */ /* 0x000fe20000000016 */
[----:B------:R-:W-:Y:S01]  /*2360*/  FMUL R3, R20, R20 ;  /* 0x0000001414037220 */ /* 0x000fe20000400000 */
[----:B------:R-:W-:Y:S01]  /*2370*/  FADD R2, R11, R114 ;  /* 0x000000720b027221 */ /* 0x000fe20000000000 */
[----:B------:R-:W-:Y:S01]  /*2380*/  FFMA R9, R9, R9, R110 ;  /* 0x0000000909097223 */ /* 0x000fe2000000006e */
[----:B------:R-:W-:Y:S01]  /*2390*/  FADD R7, R4, R115 ;  /* 0x0000007304077221 */ /* 0x000fe20000000000 */
[----:B------:R-:W-:Y:S01]  /*23a0*/  FFMA R22, R22, 0.0625, -R3 ;  /* 0x3d80000016167823 */ /* 0x000fe20000000803 */
[----:B------:R-:W-:Y:S01]  /*23b0*/  FFMA R91, R91, R91, R86 ;  /* 0x0000005b5b5b7223 */ /* 0x000fe20000000056 */
[----:B------:R-:W-:Y:S01]  /*23c0*/  FADD R3, R2, R13 ;  /* 0x0000000d02037221 */ /* 0x000fe20000000000 */
[----:B------:R-:W-:Y:S01]  /*23d0*/  FFMA R18, R18, R18, R9 ;  /* 0x0000001212127223 */ /* 0x000fe20000000009 */
[----:B------:R-:W-:Y:S01]  /*23e0*/  FADD R35, R35, R34 ;  /* 0x0000002223237221 */ /* 0x000fe20000000000 */
[----:B------:R-:W-:Y:S01]  /*23f0*/  FFMA R114, R114, R114, R91 ;  /* 0x0000007272727223 */ /* 0x000fe2000000005b */
        /* <DEDUP_REMOVED lines=8> */
[----:B------:R-:W-:Y:S01]  /*2480*/  FFMA R96, R96, R96, R115 ;  /* 0x0000006060607223 */ /* 0x000fe20000000073 */
[----:B------:R-:W-:Y:S01]  /*2490*/  FADD R7, R7, R72 ;  /* 0x0000004807077221 */ /* 0x000fe20000000000 */
[----:B------:R-:W-:Y:S01]  /*24a0*/  FADD R3, R3, R78 ;  /* 0x0000004e03037221 */ /* 0x000fe20000000000 */
[----:B------:R-:W-:Y:S01]  /*24b0*/  FADD R37, R36, R37 ;  /* 0x0000002524257221 */ /* 0x000fe20000000000 */
[----:B------:R-:W-:Y:S01]  /*24c0*/  FFMA R13, R12, R12, R13 ;  /* 0x0000000c0c0d7223 */ /* 0x000fe2000000000d */
[----:B------:R-:W-:Y:S01]  /*24d0*/  FFMA R104, R19, R19, R104 ;  /* 0x0000001313687223 */ /* 0x000fe20000000068 */
[----:B------:R-:W-:Y:S01]  /*24e0*/  FADD R3, R3, R76 ;  /* 0x0000004c03037221 */ /* 0x000fe20000000000 */
[----:B------:R-:W-:Y:S01]  /*24f0*/  FADD R8, R15, R108 ;  /* 0x0000006c0f087221 */ /* 0x000fe20000000000 */
[----:B------:R-:W-:Y:S01]  /*2500*/  FFMA R73, R73, R73, R96 ;  /* 0x0000004949497223 */ /* 0x000fe20000000060 */
[----:B------:R-:W-:Y:S01]  /*2510*/  FADD R7, R7, R14 ;  /* 0x0000000e07077221 */ /* 0x000fe20000000000 */
[----:B------:R-:W-:Y:S01]  /*2520*/  FADD R38, R37, R38 ;  /* 0x0000002625267221 */ /* 0x000fe20000000000 */
[----:B------:R-:W-:Y:S01]  /*2530*/  FFMA R13, R78, R78, R13 ;  /* 0x0000004e4e0d7223 */ /* 0x000fe2000000000d */
[----:B------:R-:W-:Y:S01]  /*2540*/  FMUL R3, R3, 0.0625 ;  /* 0x3d80000003037820 */ /* 0x000fe20000400000 */
[----:B------:R-:W-:Y:S01]  /*2550*/  FFMA R23, R23, R23, R104 ;  /* 0x0000001717177223 */ /* 0x000fe20000000068 */
[----:B------:R-:W-:Y:S01]  /*2560*/  FADD R8, R8, R113 ;  /* 0x0000007108087221 */ /* 0x000fe20000000000 */
[----:B------:R-:W-:Y:S01]  /*2570*/  FFMA R73, R72, R72, R73 ;  /* 0x0000004848497223 */ /* 0x000fe20000000049 */
[----:B------:R-:W-:Y:S01]  /*2580*/  FADD R7, R7, R10 ;  /* 0x0000000a07077221 */ /* 0x000fe20000000000 */
[----:B------:R-:W-:Y:S01]  /*2590*/  FADD R27, R26, R27 ;  /* 0x0000001b1a1b7221 */ /* 0x000fe20000000000 */
[----:B------:R-:W-:Y:S01]  /*25a0*/  FADD R39, R38, R39 ;  /* 0x0000002726277221 */ /* 0x000fe20000000000 */
[----:B------:R-:W-:Y:S01]  /*25b0*/  FFMA R13, R76, R76, R13 ;  /* 0x0000004c4c0d7223 */ /* 0x000fe2000000000d */
[----:B------:R-:W-:Y:S01]  /*25c0*/  FMUL R2, R3, R3 ;  /* 0x0000000303027220 */ /* 0x000fe20000400000 */
[----:B------:R-:W-:Y:S01]  /*25d0*/  FFMA R108, R108, R108, R23 ;  /* 0x0000006c6c6c7223 */ /* 0x000fe20000000017 */
[----:B------:R-:W-:Y:S01]  /*25e0*/  FFMA R73, R14, R14, R73 ;  /* 0x0000000e0e497223 */ /* 0x000fe20000000049 */
[----:B------:R-:W-:Y:S01]  /*25f0*/  FMUL R8, R8, 0.0625 ;  /* 0x3d80000008087820 */ /* 0x000fe20000400000 */
[----:B------:R-:W-:Y:S01]  /*2600*/  FMUL R7, R7, 0.0625 ;  /* 0x3d80000007077820 */ /* 0x000fe20000400000 */
[----:B------:R-:W-:Y:S01]  /*2610*/  FADD R28, R27, R28 ;  /* 0x0000001c1b1c7221 */ /* 0x000fe20000000000 */
[----:B------:R-:W-:Y:S01]  /*2620*/  FADD R40, R39, R40 ;  /* 0x0000002827287221 */ /* 0x000fe20000000000 */
[--C-:B------:R-:W-:Y:S01]  /*2630*/  FFMA R13, R13, 0.0625, -R2.reuse ;  /* 0x3d8000000d0d7823 */ /* 0x100fe20000000802 */
[----:B------:R-:W-:Y:S01]  /*2640*/  FFMA R4, R20, R20, R2 ;  /* 0x0000001414047223 */ /* 0x000fe20000000002 */
[----:B------:R-:W-:Y:S01]  /*2650*/  FFMA R108, R113, R113, R108 ;  /* 0x00000071716c7223 */ /* 0x000fe2000000006c */
[----:B------:R-:W-:Y:S01]  /*2660*/  FFMA R73, R10, R10, R73 ;  /* 0x0000000a0a497223 */ /* 0x000fe20000000049 */
[-C--:B------:R-:W-:Y:S01]  /*2670*/  FMUL R9, R8, R8.reuse ;  /* 0x0000000808097220 */ /* 0x080fe20000400000 */
[----:B------:R-:W-:Y:S01]  /*2680*/  FMUL R2, R7, R7 ;  /* 0x0000000707027220 */ /* 0x000fe20000400000 */
[----:B------:R-:W-:Y:S01]  /*2690*/  FADD R29, R28, R29 ;  /* 0x0000001d1c1d7221 */ /* 0x000fe20000000000 */
[----:B------:R-:W-:Y:S01]  /*26a0*/  FADD R41, R40, R41 ;  /* 0x0000002928297221 */ /* 0x000fe20000000000 */
[----:B------:R-:W-:Y:S01]  /*26b0*/  FADD R10, R4, 9.9999997473787516356e-05 ;  /* 0x38d1b717040a7421 */ /* 0x000fe20000000000 */
[----:B------:R-:W-:Y:S01]  /*26c0*/  FFMA R9, R108, 0.0625, -R9 ;  /* 0x3d8000006c097823 */ /* 0x000fe20000000809 */
[----:B------:R-:W-:Y:S01]  /*26d0*/  FFMA R4, R73, 0.0625, -R2 ;  /* 0x3d80000049047823 */ /* 0x000fe20000000802 */
[----:B------:R-:W-:Y:S01]  /*26e0*/  FADD R30, R29, R30 ;  /* 0x0000001e1d1e7221 */ /* 0x000fe20000000000 */
[----:B------:R-:W-:Y:S01]  /*26f0*/  FADD R6, R41, R42 ;  /* 0x0000002a29067221 */ /* 0x000fe20000000000 */
[----:B------:R-:W-:Y:S01]  /*2700*/  FADD R13, R22, R13 ;  /* 0x0000000d160d7221 */ /* 0x000fe20000000000 */
[----:B------:R-:W-:Y:S01]  /*2710*/  FFMA R2, R8, R8, R2 ;  /* 0x0000000808027223 */ /* 0x000fe20000000002 */
[----:B------:R-:W-:Y:S01]  /*2720*/  FADD R4, R9, R4 ;  /* 0x0000000409047221 */ /* 0x000fe20000000000 */
[----:B------:R-:W-:Y:S01]  /*2730*/  FADD R31, R30, R31 ;  /* 0x0000001f1e1f7221 */ /* 0x000fe20000000000 */
[----:B------:R-:W-:Y:S01]  /*2740*/  FADD R6, R6, R43 ;  /* 0x0000002b06067221 */ /* 0x000fe20000000000 */
[----:B------:R-:W-:Y:S01]  /*2750*/  FADD R13, R13, 0.00089999998454004526138 ;  /* 0x3a6bedfa0d0d7421 */ /* 0x000fe20000000000 */
[----:B------:R-:W-:Y:S01]  /*2760*/  FADD R9, R2, 9.9999997473787516356e-05 ;  /* 0x38d1b71702097421 */ /* 0x000fe20000000000 */
[----:B------:R-:W-:Y:S01]  /*2770*/  FADD R4, R4, 0.00089999998454004526138 ;  /* 0x3a6bedfa04047421 */ /* 0x000fe20000000000 */
[----:B------:R-:W-:Y:S01]  /*2780*/  FADD R32, R31, R32 ;  /* 0x000000201f207221 */ /* 0x000fe20000000000 */
[----:B------:R-:W-:Y:S01]  /*2790*/  FADD R6, R6, R99 ;  /* 0x0000006306067221 */ /* 0x000fe20000000000 */
[----:B------:R-:W-:Y:S01]  /*27a0*/  FMUL R10, R13, R10 ;  /* 0x0000000a0d0a7220 */ /* 0x000fe20000400000 */
[----:B------:R-:W-:Y:S01]  /*27b0*/  FMUL R4, R4, R9 ;  /* 0x0000000904047220 */ /* 0x000fe20000400000 */
[----:B------:R-:W-:Y:S01]  /*27c0*/  FADD R33, R32, R33 ;  /* 0x0000002120217221 */ /* 0x000fe20000000000 */
[----:B------:R-:W-:-:S02]  /*27d0*/  FADD R6, R6, R79 ;  /* 0x0000004f06067221 */ /* 0x000fc40000000000 */
[----:B------:R-:W-:Y:S01]  /*27e0*/  FSETP.GT.AND P1, PT, |R10|, 8.50705917302346158658e+37, PT ;  /* 0x7e8000000a00780b */ /* 0x000fe20003f24200 */
[----:B------:R-:W-:Y:S01]  /*27f0*/  FADD R98, R33, R98 ;  /* 0x0000006221627221 */ /* 0x000fe20000000000 */
[----:B------:R-:W-:Y:S01]  /*2800*/  FSETP.GT.AND P2, PT, |R4|, 8.50705917302346158658e+37, PT ;  /* 0x7e8000000400780b */ /* 0x000fe20003f44200 */
[----:B------:R-:W-:Y:S01]  /*2810*/  FADD R97, R6, R97 ;  /* 0x0000006106617221 */ /* 0x000fe20000000000 */
[----:B------:R-:W-:Y:S01]  /*2820*/  FSETP.GEU.AND P3, PT, |R10|, 1.175494350822287508e-38, PT ;  /* 0x008000000a00780b */ /* 0x000fe20003f6e200 */
[----:B------:R-:W-:Y:S01]  /*2830*/  FADD R98, R98, R77 ;  /* 0x0000004d62627221 */ /* 0x000fe20000000000 */
[----:B------:R-:W-:Y:S01]  /*2840*/  FSETP.GEU.AND P4, PT, |R4|, 1.175494350822287508e-38, PT ;  /* 0x008000000400780b */ /* 0x000fe20003f8e200 */
[----:B------:R-:W-:Y:S01]  /*2850*/  FADD R97, R97, R70 ;  /* 0x0000004661617221 */ /* 0x000fe20000000000 */
[----:B------:R-:W-:Y:S01]  /*2860*/  FMUL R2, R3, R20 ;  /* 0x0000001403027220 */ /* 0x000fe20000400000 */
[----:B------:R-:W-:Y:S02]  /*2870*/  FADD R5, R98, R5 ;  /* 0x0000000562057221 */ /* 0x000fe40000000000 */
[----:B------:R-:W-:Y:S01]  /*2880*/  FADD R58, R97, R58 ;  /* 0x0000003a613a7221 */ /* 0x000fe20000000000 */
[----:B------:R-:W-:Y:S01]  /*2890*/  HFMA2.MMA R6, -RZ, RZ, 2, 0 ;  /* 0x40000000ff067435 */ /* 0x000fe200000001ff */
[----:B------:R-:W-:Y:S01]  /*28a0*/  @P1 FMUL R10, R10, 0.25 ;  /* 0x3e8000000a0a1820 */ /* 0x000fe20000400000 */
[----:B------:R-:W-:Y:S01]  /*28b0*/  FFMA R2, R5, 0.0625, -R2 ;  /* 0x3d80000005027823 */ /* 0x000fe20000000802 */
[----:B------:R-:W-:Y:S01]  /*28c0*/  @P2 FMUL R4, R4, 0.25 ;  /* 0x3e80000004042820 */ /* 0x000fe20000400000 */
[----:B------:R-:W-:Y:S01]  /*28d0*/  FADD R58, R58, R59 ;  /* 0x0000003b3a3a7221 */ /* 0x000fe20000000000 */
[----:B------:R-:W-:Y:S01]  /*28e0*/  FMUL R5, R7, R8 ;  /* 0x0000000807057220 */ /* 0x000fe20000400000 */
[----:B------:R-:W-:Y:S01]  /*28f0*/  @!P3 FMUL R10, R10, 16777216 ;  /* 0x4b8000000a0ab820 */ /* 0x000fe20000400000 */
[----:B------:R-:W-:Y:S01]  /*2900*/  FADD R20, R20, R20 ;  /* 0x0000001414147221 */ /* 0x000fe20000000000 */
[----:B------:R-:W-:Y:S01]  /*2910*/  @!P4 FMUL R4, R4, 16777216 ;  /* 0x4b8000000404c820 */ /* 0x000fe20000400000 */
[----:B------:R-:W-:Y:S01]  /*2920*/  FADD R8, R8, R8 ;  /* 0x0000000808087221 */ /* 0x000fe20000000000 */
[----:B------:R-:W-:Y:S01]  /*2930*/  FFMA R5, R58, 0.0625, -R5 ;  /* 0x3d8000003a057823 */ /* 0x000fe20000000805 */
[----:B------:R-:W-:Y:S01]  /*2940*/  FFMA R20, R3, R20, 9.9999997473787516356e-05 ;  /* 0x38d1b71703147423 */ /* 0x000fe20000000014 */
[----:B------:R-:W-:Y:S01]  /*2950*/  FFMA R3, R2, R6, 0.00089999998454004526138 ;  /* 0x3a6bedfa02037423 */ /* 0x000fe20000000006 */
[----:B------:R-:W-:Y:S01]  /*2960*/  FFMA R8, R7, R8, 9.9999997473787516356e-05 ;  /* 0x38d1b71707087423 */ /* 0x000fe20000000008 */
[----:B------:R-:W-:Y:S01]  /*2970*/  FFMA R5, R5, R6, 0.00089999998454004526138 ;  /* 0x3a6bedfa05057423 */ /* 0x000fe20000000006 */
[----:B------:R-:W0:Y:S01]  /*2980*/  MUFU.RCP R10, R10 ;  /* 0x0000000a000a7308 */ /* 0x000e220000001000 */
[----:B------:R-:W-:-:S02]  /*2990*/  FMUL R3, R20, R3 ;  /* 0x0000000314037220 */ /* 0x000fc40000400000 */
[----:B------:R-:W-:-:S05]  /*29a0*/  FMUL R5, R8, R5 ;  /* 0x0000000508057220 */ /* 0x000fca0000400000 */
[----:B------:R-:W1:Y:S01]  /*29b0*/  MUFU.RCP R4, R4 ;  /* 0x0000000400047308 */ /* 0x000e620000001000 */
[----:B------:R-:W-:Y:S01]  /*29c0*/  @P1 FMUL R3, R3, 0.25 ;  /* 0x3e80000003031820 */ /* 0x000fe20000400000 */
[----:B------:R-:W-:-:S03]  /*29d0*/  @P2 FMUL R5, R5, 0.25 ;  /* 0x3e80000005052820 */ /* 0x000fc60000400000 */
[----:B------:R-:W-:Y:S01]  /*29e0*/  @!P3 FMUL R3, R3, 16777216 ;  /* 0x4b8000000303b820 */ /* 0x000fe20000400000 */
[----:B------:R-:W-:-:S03]  /*29f0*/  @!P4 FMUL R5, R5, 16777216 ;  /* 0x4b8000000505c820 */ /* 0x000fc60000400000 */
[----:B0-----:R-:W-:Y:S02]  /*2a00*/  FFMA R10, R10, -R3, 1 ;  /* 0x3f8000000a0a7423 */ /* 0x001fe40000000803 */
[----:B------:R-:W0:Y:S01]  /*2a10*/  LDC.64 R2, c[0x0][0x210] ;  /* 0x00008400ff027b82 */ /* 0x000e220000000a00 */
[----:B-1----:R-:W-:Y:S01]  /*2a20*/  FFMA R5, R4, -R5, 1 ;  /* 0x3f80000004057423 */ /* 0x002fe20000000805 */
[----:B------:R-:W-:-:S03]  /*2a30*/  FMUL R10, R10, 0.5 ;  /* 0x3f0000000a0a7820 */ /* 0x000fc60000400000 */
[----:B------:R-:W-:Y:S02]  /*2a40*/  FMUL R5, R5, 0.5 ;  /* 0x3f00000005057820 */ /* 0x000fe40000400000 */
[----:B------:R-:W-:-:S03]  /*2a50*/  FSETP.GTU.AND P1, PT, R10, RZ, PT ;  /* 0x000000ff0a00720b */ /* 0x000fc60003f2c000 */
[C---:B------:R-:W-:Y:S02]  /*2a60*/  FSETP.GTU.AND P2, PT, R5.reuse, RZ, PT ;  /* 0x000000ff0500720b */ /* 0x040fe40003f4c000 */
[----:B------:R-:W-:Y:S02]  /*2a70*/  FSEL R4, R10, RZ, P1 ;  /* 0x000000ff0a047208 */ /* 0x000fe40000800000 */
[----:B------:R-:W-:Y:S02]  /*2a80*/  FSEL R5, R5, RZ, P2 ;  /* 0x000000ff05057208 */ /* 0x000fe40001000000 */
[C---:B------:R-:W-:Y:S02]  /*2a90*/  FSETP.GEU.AND P3, PT, R4.reuse, 1, PT ;  /* 0x3f8000000400780b */ /* 0x040fe40003f6e000 */
[----:B------:R-:W-:Y:S02]  /*2aa0*/  FSETP.GEU.AND P4, PT, R5, 1, PT ;  /* 0x3f8000000500780b */ /* 0x000fe40003f8e000 */
[----:B------:R-:W-:-:S02]  /*2ab0*/  FSETP.NAN.AND P1, PT, R4, R4, PT ;  /* 0x000000040400720b */ /* 0x000fc40003f28000 */
[----:B------:R-:W-:Y:S01]  /*2ac0*/  FSETP.NAN.AND P2, PT, R5, R5, PT ;  /* 0x000000050500720b */ /* 0x000fe20003f48000 */
[----:B0-----:R-:W-:-:S06]  /*2ad0*/  IMAD.WIDE R2, R0, 0x4, R2 ;  /* 0x0000000400027825 */ /* 0x001fcc00078e0202 */
[----:B------:R-:W-:Y:S02]  /*2ae0*/  @P3 SEL R4, R4, 0x3f800000, P1 ;  /* 0x3f80000004043807 */ /* 0x000fe40000800000 */
[----:B------:R-:W-:Y:S01]  /*2af0*/  @P4 SEL R5, R5, 0x3f800000, P2 ;  /* 0x3f80000005054807 */ /* 0x000fe20001000000 */
[----:B------:R-:W-:Y:S06]  /*2b00*/  @P0 EXIT ;  /* 0x000000000000094d */ /* 0x000fec0003800000 */
[----:B------:R-:W-:Y:S01]  /*2b10*/  STG.E.64 desc[UR4][R2.64], R4 ;  /* 0x0000000402007986 */ /* 0x000fe2000c101b04 */
[----:B------:R-:W-:Y:S05]  /*2b20*/  EXIT ;  /* 0x000000000000794d */ /* 0x000fea0003800000 */
.L_x_0:
[----:B------:R-:W-:-:S00]  /*2b30*/  BRA `(.L_x_0) ;  /* 0xfffffffc00fc7947 */ /* 0x000fc0000383ffff */
[----:B------:R-:W-:-:S00]  /*2b40*/  NOP ;  /* 0x0000000000007918 */ /* 0x000fc00000000000 */
        /* <DEDUP_REMOVED lines=11> */
.L_x_1:


//--------------------- .nv.constant0.triton_poi_fused_add_avg_pool2d_clamp_div_mul_pow_reflection_pad2d_rsub_sub_1 --------------------------
	.section	.nv.constant0.triton_poi_fused_add_avg_pool2d_clamp_div_mul_pow_reflection_pad2d_rsub_sub_1,"a",@progbits
	.sectionflags	@""
	.align	4
.nv.constant0.triton_poi_fused_add_avg_pool2d_clamp_div_mul_pow_reflection_pad2d_rsub_sub_1:
	.zero		564
